//
// Generated by NVIDIA NVVM Compiler
//
// Compiler Build ID: CL-36424714
// Cuda compilation tools, release 13.0, V13.0.88
// Based on NVVM 20.0.0
//

.version 9.0
.target sm_100
.address_size 64

	// .globl	_Z7add_allPjiS_
.extern .func  (.param .b32 func_retval0) vprintf
(
	.param .b64 vprintf_param_0,
	.param .b64 vprintf_param_1
)
;
// _ZZ7add_allPjiS_E1b has been demoted
// _ZZ11scan_kernelPjS_iS_E10scan_array has been demoted
.global .align 1 .b8 $str[4] = {37, 100, 32};
.global .align 1 .b8 $str$1[2] = {10};

.visible .entry _Z7add_allPjiS_(
	.param .u64 .ptr .align 1 _Z7add_allPjiS__param_0,
	.param .u32 _Z7add_allPjiS__param_1,
	.param .u64 .ptr .align 1 _Z7add_allPjiS__param_2
)
{
	.reg .pred 	%p<3>;
	.reg .b32 	%r<10>;
	.reg .b64 	%rd<9>;
	// demoted variable
	.shared .align 4 .u32 _ZZ7add_allPjiS_E1b;
	ld.param.u64 	%rd1, [_Z7add_allPjiS__param_0];
	ld.param.u32 	%r3, [_Z7add_allPjiS__param_1];
	ld.param.u64 	%rd2, [_Z7add_allPjiS__param_2];
	mov.u32 	%r4, %tid.x;
	mov.u32 	%r5, %ntid.x;
	mov.u32 	%r1, %ctaid.x;
	mad.lo.s32 	%r2, %r5, %r1, %r4;
	setp.ne.s32 	%p1, %r2, 0;
	@%p1 bra 	$L__BB0_2;
	cvta.to.global.u64 	%rd3, %rd2;
	mul.wide.u32 	%rd4, %r1, 4;
	add.s64 	%rd5, %rd3, %rd4;
	ld.global.u32 	%r6, [%rd5];
	st.shared.u32 	[_ZZ7add_allPjiS_E1b], %r6;
$L__BB0_2:
	setp.ge.u32 	%p2, %r2, %r3;
	@%p2 bra 	$L__BB0_4;
	cvta.to.global.u64 	%rd6, %rd1;
	mul.wide.u32 	%rd7, %r2, 4;
	add.s64 	%rd8, %rd6, %rd7;
	ld.global.u32 	%r7, [%rd8];
	ld.shared.u32 	%r8, [_ZZ7add_allPjiS_E1b];
	add.s32 	%r9, %r8, %r7;
	st.global.u32 	[%rd8], %r9;
$L__BB0_4:
	ret;

}
	// .globl	_Z11scan_kernelPjS_iS_
.visible .entry _Z11scan_kernelPjS_iS_(
	.param .u64 .ptr .align 1 _Z11scan_kernelPjS_iS__param_0,
	.param .u64 .ptr .align 1 _Z11scan_kernelPjS_iS__param_1,
	.param .u32 _Z11scan_kernelPjS_iS__param_2,
	.param .u64 .ptr .align 1 _Z11scan_kernelPjS_iS__param_3
)
{
	.local .align 8 .b8 	__local_depot1[8];
	.reg .b64 	%SP;
	.reg .b64 	%SPL;
	.reg .pred 	%p<26>;
	.reg .b32 	%r<238>;
	.reg .b64 	%rd<24>;
	// demoted variable
	.shared .align 4 .b8 _ZZ11scan_kernelPjS_iS_E10scan_array[4096];
	mov.u64 	%SPL, __local_depot1;
	cvta.local.u64 	%SP, %SPL;
	ld.param.u64 	%rd4, [_Z11scan_kernelPjS_iS__param_0];
	ld.param.u64 	%rd5, [_Z11scan_kernelPjS_iS__param_1];
	ld.param.u32 	%r17, [_Z11scan_kernelPjS_iS__param_2];
	cvta.to.global.u64 	%rd1, %rd5;
	cvta.to.global.u64 	%rd2, %rd4;
	mov.u32 	%r1, %tid.x;
	mov.u32 	%r2, %ntid.x;
	mov.u32 	%r3, %ctaid.x;
	mul.lo.s32 	%r19, %r2, %r3;
	shl.b32 	%r4, %r19, 1;
	add.s32 	%r20, %r4, 2;
	setp.ge.u32 	%p1, %r20, %r17;
	mov.b32 	%r235, 0;
	@%p1 bra 	$L__BB1_2;
	add.s32 	%r21, %r4, %r1;
	mul.wide.u32 	%rd6, %r21, 4;
	add.s64 	%rd7, %rd2, %rd6;
	ld.global.u32 	%r235, [%rd7];
$L__BB1_2:
	shl.b32 	%r23, %r1, 2;
	mov.u32 	%r24, _ZZ11scan_kernelPjS_iS_E10scan_array;
	add.s32 	%r7, %r24, %r23;
	st.shared.u32 	[%r7], %r235;
	add.s32 	%r25, %r1, %r2;
	add.s32 	%r8, %r25, %r4;
	setp.ge.u32 	%p2, %r8, %r17;
	mov.b32 	%r236, 0;
	@%p2 bra 	$L__BB1_4;
	mul.wide.u32 	%rd8, %r8, 4;
	add.s64 	%rd9, %rd2, %rd8;
	ld.global.u32 	%r236, [%rd9];
$L__BB1_4:
	shl.b32 	%r26, %r2, 2;
	add.s32 	%r11, %r7, %r26;
	st.shared.u32 	[%r11], %r236;
	shl.b32 	%r27, %r1, 1;
	add.s32 	%r12, %r27, 2;
	setp.gt.u32 	%p3, %r1, 511;
	add.s32 	%r13, %r7, %r23;
	@%p3 bra 	$L__BB1_6;
	ld.shared.u32 	%r29, [%r13];
	ld.shared.u32 	%r30, [%r13+4];
	add.s32 	%r31, %r30, %r29;
	st.shared.u32 	[%r13+4], %r31;
$L__BB1_6:
	bar.sync 	0;
	setp.gt.u32 	%p4, %r1, 255;
	@%p4 bra 	$L__BB1_8;
	shl.b32 	%r32, %r12, 3;
	add.s32 	%r34, %r24, %r32;
	ld.shared.u32 	%r35, [%r34+-12];
	ld.shared.u32 	%r36, [%r34+-4];
	add.s32 	%r37, %r36, %r35;
	st.shared.u32 	[%r34+-4], %r37;
$L__BB1_8:
	bar.sync 	0;
	setp.gt.u32 	%p5, %r1, 127;
	@%p5 bra 	$L__BB1_10;
	shl.b32 	%r38, %r12, 4;
	add.s32 	%r40, %r24, %r38;
	ld.shared.u32 	%r41, [%r40+-20];
	ld.shared.u32 	%r42, [%r40+-4];
	add.s32 	%r43, %r42, %r41;
	st.shared.u32 	[%r40+-4], %r43;
$L__BB1_10:
	bar.sync 	0;
	setp.gt.u32 	%p6, %r1, 63;
	@%p6 bra 	$L__BB1_12;
	shl.b32 	%r44, %r12, 5;
	add.s32 	%r46, %r24, %r44;
	ld.shared.u32 	%r47, [%r46+-36];
	ld.shared.u32 	%r48, [%r46+-4];
	add.s32 	%r49, %r48, %r47;
	st.shared.u32 	[%r46+-4], %r49;
$L__BB1_12:
	bar.sync 	0;
	setp.gt.u32 	%p7, %r1, 31;
	@%p7 bra 	$L__BB1_14;
	shl.b32 	%r50, %r12, 6;
	add.s32 	%r52, %r24, %r50;
	ld.shared.u32 	%r53, [%r52+-68];
	ld.shared.u32 	%r54, [%r52+-4];
	add.s32 	%r55, %r54, %r53;
	st.shared.u32 	[%r52+-4], %r55;
$L__BB1_14:
	bar.sync 	0;
	setp.gt.u32 	%p8, %r1, 15;
	@%p8 bra 	$L__BB1_16;
	shl.b32 	%r56, %r12, 7;
	add.s32 	%r58, %r24, %r56;
	ld.shared.u32 	%r59, [%r58+-132];
	ld.shared.u32 	%r60, [%r58+-4];
	add.s32 	%r61, %r60, %r59;
	st.shared.u32 	[%r58+-4], %r61;
$L__BB1_16:
	bar.sync 	0;
	setp.gt.u32 	%p9, %r1, 7;
	@%p9 bra 	$L__BB1_18;
	shl.b32 	%r62, %r12, 8;
	add.s32 	%r64, %r24, %r62;
	ld.shared.u32 	%r65, [%r64+-260];
	ld.shared.u32 	%r66, [%r64+-4];
	add.s32 	%r67, %r66, %r65;
	st.shared.u32 	[%r64+-4], %r67;
$L__BB1_18:
	bar.sync 	0;
	setp.gt.u32 	%p10, %r1, 3;
	@%p10 bra 	$L__BB1_20;
	shl.b32 	%r68, %r12, 9;
	add.s32 	%r70, %r24, %r68;
	ld.shared.u32 	%r71, [%r70+-516];
	ld.shared.u32 	%r72, [%r70+-4];
	add.s32 	%r73, %r72, %r71;
	st.shared.u32 	[%r70+-4], %r73;
$L__BB1_20:
	bar.sync 	0;
	setp.gt.u32 	%p11, %r1, 1;
	@%p11 bra 	$L__BB1_22;
	shl.b32 	%r74, %r12, 10;
	add.s32 	%r76, %r24, %r74;
	ld.shared.u32 	%r77, [%r76+-1028];
	ld.shared.u32 	%r78, [%r76+-4];
	add.s32 	%r79, %r78, %r77;
	st.shared.u32 	[%r76+-4], %r79;
$L__BB1_22:
	bar.sync 	0;
	setp.ne.s32 	%p12, %r1, 0;
	@%p12 bra 	$L__BB1_24;
	ld.shared.u32 	%r80, [_ZZ11scan_kernelPjS_iS_E10scan_array+2044];
	ld.shared.u32 	%r81, [_ZZ11scan_kernelPjS_iS_E10scan_array+4092];
	add.s32 	%r82, %r81, %r80;
	st.shared.u32 	[_ZZ11scan_kernelPjS_iS_E10scan_array+4092], %r82;
$L__BB1_24:
	setp.ne.s32 	%p13, %r1, 0;
	bar.sync 	0;
	bar.sync 	0;
	@%p13 bra 	$L__BB1_28;
	mov.b32 	%r237, 64;
	add.u64 	%rd10, %SP, 0;
	mov.u64 	%rd12, $str;
$L__BB1_26:
	add.s32 	%r85, %r24, %r237;
	ld.shared.u32 	%r86, [%r85+-64];
	cvta.to.local.u64 	%rd11, %rd10;
	st.local.u32 	[%rd11], %r86;
	cvta.global.u64 	%rd13, %rd12;
	{ // callseq 0, 0
	.param .b64 param0;
	st.param.b64 	[param0], %rd13;
	.param .b64 param1;
	st.param.b64 	[param1], %rd10;
	.param .b32 retval0;
	call.uni (retval0), 
	vprintf, 
	(
	param0, 
	param1
	);
	ld.param.b32 	%r87, [retval0];
	} // callseq 0
	ld.shared.u32 	%r89, [%r85+-60];
	st.local.u32 	[%rd11], %r89;
	{ // callseq 1, 0
	.param .b64 param0;
	st.param.b64 	[param0], %rd13;
	.param .b64 param1;
	st.param.b64 	[param1], %rd10;
	.param .b32 retval0;
	call.uni (retval0), 
	vprintf, 
	(
	param0, 
	param1
	);
	ld.param.b32 	%r90, [retval0];
	} // callseq 1
	ld.shared.u32 	%r92, [%r85+-56];
	st.local.u32 	[%rd11], %r92;
	{ // callseq 2, 0
	.param .b64 param0;
	st.param.b64 	[param0], %rd13;
	.param .b64 param1;
	st.param.b64 	[param1], %rd10;
	.param .b32 retval0;
	call.uni (retval0), 
	vprintf, 
	(
	param0, 
	param1
	);
	ld.param.b32 	%r93, [retval0];
	} // callseq 2
	ld.shared.u32 	%r95, [%r85+-52];
	st.local.u32 	[%rd11], %r95;
	{ // callseq 3, 0
	.param .b64 param0;
	st.param.b64 	[param0], %rd13;
	.param .b64 param1;
	st.param.b64 	[param1], %rd10;
	.param .b32 retval0;
	call.uni (retval0), 
	vprintf, 
	(
	param0, 
	param1
	);
	ld.param.b32 	%r96, [retval0];
	} // callseq 3
	ld.shared.u32 	%r98, [%r85+-48];
	st.local.u32 	[%rd11], %r98;
	{ // callseq 4, 0
	.param .b64 param0;
	st.param.b64 	[param0], %rd13;
	.param .b64 param1;
	st.param.b64 	[param1], %rd10;
	.param .b32 retval0;
	call.uni (retval0), 
	vprintf, 
	(
	param0, 
	param1
	);
	ld.param.b32 	%r99, [retval0];
	} // callseq 4
	ld.shared.u32 	%r101, [%r85+-44];
	st.local.u32 	[%rd11], %r101;
	{ // callseq 5, 0
	.param .b64 param0;
	st.param.b64 	[param0], %rd13;
	.param .b64 param1;
	st.param.b64 	[param1], %rd10;
	.param .b32 retval0;
	call.uni (retval0), 
	vprintf, 
	(
	param0, 
	param1
	);
	ld.param.b32 	%r102, [retval0];
	} // callseq 5
	ld.shared.u32 	%r104, [%r85+-40];
	st.local.u32 	[%rd11], %r104;
	{ // callseq 6, 0
	.param .b64 param0;
	st.param.b64 	[param0], %rd13;
	.param .b64 param1;
	st.param.b64 	[param1], %rd10;
	.param .b32 retval0;
	call.uni (retval0), 
	vprintf, 
	(
	param0, 
	param1
	);
	ld.param.b32 	%r105, [retval0];
	} // callseq 6
	ld.shared.u32 	%r107, [%r85+-36];
	st.local.u32 	[%rd11], %r107;
	{ // callseq 7, 0
	.param .b64 param0;
	st.param.b64 	[param0], %rd13;
	.param .b64 param1;
	st.param.b64 	[param1], %rd10;
	.param .b32 retval0;
	call.uni (retval0), 
	vprintf, 
	(
	param0, 
	param1
	);
	ld.param.b32 	%r108, [retval0];
	} // callseq 7
	ld.shared.u32 	%r110, [%r85+-32];
	st.local.u32 	[%rd11], %r110;
	{ // callseq 8, 0
	.param .b64 param0;
	st.param.b64 	[param0], %rd13;
	.param .b64 param1;
	st.param.b64 	[param1], %rd10;
	.param .b32 retval0;
	call.uni (retval0), 
	vprintf, 
	(
	param0, 
	param1
	);
	ld.param.b32 	%r111, [retval0];
	} // callseq 8
	ld.shared.u32 	%r113, [%r85+-28];
	st.local.u32 	[%rd11], %r113;
	{ // callseq 9, 0
	.param .b64 param0;
	st.param.b64 	[param0], %rd13;
	.param .b64 param1;
	st.param.b64 	[param1], %rd10;
	.param .b32 retval0;
	call.uni (retval0), 
	vprintf, 
	(
	param0, 
	param1
	);
	ld.param.b32 	%r114, [retval0];
	} // callseq 9
	ld.shared.u32 	%r116, [%r85+-24];
	st.local.u32 	[%rd11], %r116;
	{ // callseq 10, 0
	.param .b64 param0;
	st.param.b64 	[param0], %rd13;
	.param .b64 param1;
	st.param.b64 	[param1], %rd10;
	.param .b32 retval0;
	call.uni (retval0), 
	vprintf, 
	(
	param0, 
	param1
	);
	ld.param.b32 	%r117, [retval0];
	} // callseq 10
	ld.shared.u32 	%r119, [%r85+-20];
	st.local.u32 	[%rd11], %r119;
	{ // callseq 11, 0
	.param .b64 param0;
	st.param.b64 	[param0], %rd13;
	.param .b64 param1;
	st.param.b64 	[param1], %rd10;
	.param .b32 retval0;
	call.uni (retval0), 
	vprintf, 
	(
	param0, 
	param1
	);
	ld.param.b32 	%r120, [retval0];
	} // callseq 11
	ld.shared.u32 	%r122, [%r85+-16];
	st.local.u32 	[%rd11], %r122;
	{ // callseq 12, 0
	.param .b64 param0;
	st.param.b64 	[param0], %rd13;
	.param .b64 param1;
	st.param.b64 	[param1], %rd10;
	.param .b32 retval0;
	call.uni (retval0), 
	vprintf, 
	(
	param0, 
	param1
	);
	ld.param.b32 	%r123, [retval0];
	} // callseq 12
	ld.shared.u32 	%r125, [%r85+-12];
	st.local.u32 	[%rd11], %r125;
	{ // callseq 13, 0
	.param .b64 param0;
	st.param.b64 	[param0], %rd13;
	.param .b64 param1;
	st.param.b64 	[param1], %rd10;
	.param .b32 retval0;
	call.uni (retval0), 
	vprintf, 
	(
	param0, 
	param1
	);
	ld.param.b32 	%r126, [retval0];
	} // callseq 13
	ld.shared.u32 	%r128, [%r85+-8];
	st.local.u32 	[%rd11], %r128;
	{ // callseq 14, 0
	.param .b64 param0;
	st.param.b64 	[param0], %rd13;
	.param .b64 param1;
	st.param.b64 	[param1], %rd10;
	.param .b32 retval0;
	call.uni (retval0), 
	vprintf, 
	(
	param0, 
	param1
	);
	ld.param.b32 	%r129, [retval0];
	} // callseq 14
	ld.shared.u32 	%r131, [%r85+-4];
	st.local.u32 	[%rd11], %r131;
	{ // callseq 15, 0
	.param .b64 param0;
	st.param.b64 	[param0], %rd13;
	.param .b64 param1;
	st.param.b64 	[param1], %rd10;
	.param .b32 retval0;
	call.uni (retval0), 
	vprintf, 
	(
	param0, 
	param1
	);
	ld.param.b32 	%r132, [retval0];
	} // callseq 15
	ld.shared.u32 	%r134, [%r85];
	st.local.u32 	[%rd11], %r134;
	{ // callseq 16, 0
	.param .b64 param0;
	st.param.b64 	[param0], %rd13;
	.param .b64 param1;
	st.param.b64 	[param1], %rd10;
	.param .b32 retval0;
	call.uni (retval0), 
	vprintf, 
	(
	param0, 
	param1
	);
	ld.param.b32 	%r135, [retval0];
	} // callseq 16
	ld.shared.u32 	%r137, [%r85+4];
	st.local.u32 	[%rd11], %r137;
	{ // callseq 17, 0
	.param .b64 param0;
	st.param.b64 	[param0], %rd13;
	.param .b64 param1;
	st.param.b64 	[param1], %rd10;
	.param .b32 retval0;
	call.uni (retval0), 
	vprintf, 
	(
	param0, 
	param1
	);
	ld.param.b32 	%r138, [retval0];
	} // callseq 17
	ld.shared.u32 	%r140, [%r85+8];
	st.local.u32 	[%rd11], %r140;
	{ // callseq 18, 0
	.param .b64 param0;
	st.param.b64 	[param0], %rd13;
	.param .b64 param1;
	st.param.b64 	[param1], %rd10;
	.param .b32 retval0;
	call.uni (retval0), 
	vprintf, 
	(
	param0, 
	param1
	);
	ld.param.b32 	%r141, [retval0];
	} // callseq 18
	ld.shared.u32 	%r143, [%r85+12];
	st.local.u32 	[%rd11], %r143;
	{ // callseq 19, 0
	.param .b64 param0;
	st.param.b64 	[param0], %rd13;
	.param .b64 param1;
	st.param.b64 	[param1], %rd10;
	.param .b32 retval0;
	call.uni (retval0), 
	vprintf, 
	(
	param0, 
	param1
	);
	ld.param.b32 	%r144, [retval0];
	} // callseq 19
	ld.shared.u32 	%r146, [%r85+16];
	st.local.u32 	[%rd11], %r146;
	{ // callseq 20, 0
	.param .b64 param0;
	st.param.b64 	[param0], %rd13;
	.param .b64 param1;
	st.param.b64 	[param1], %rd10;
	.param .b32 retval0;
	call.uni (retval0), 
	vprintf, 
	(
	param0, 
	param1
	);
	ld.param.b32 	%r147, [retval0];
	} // callseq 20
	ld.shared.u32 	%r149, [%r85+20];
	st.local.u32 	[%rd11], %r149;
	{ // callseq 21, 0
	.param .b64 param0;
	st.param.b64 	[param0], %rd13;
	.param .b64 param1;
	st.param.b64 	[param1], %rd10;
	.param .b32 retval0;
	call.uni (retval0), 
	vprintf, 
	(
	param0, 
	param1
	);
	ld.param.b32 	%r150, [retval0];
	} // callseq 21
	ld.shared.u32 	%r152, [%r85+24];
	st.local.u32 	[%rd11], %r152;
	{ // callseq 22, 0
	.param .b64 param0;
	st.param.b64 	[param0], %rd13;
	.param .b64 param1;
	st.param.b64 	[param1], %rd10;
	.param .b32 retval0;
	call.uni (retval0), 
	vprintf, 
	(
	param0, 
	param1
	);
	ld.param.b32 	%r153, [retval0];
	} // callseq 22
	ld.shared.u32 	%r155, [%r85+28];
	st.local.u32 	[%rd11], %r155;
	{ // callseq 23, 0
	.param .b64 param0;
	st.param.b64 	[param0], %rd13;
	.param .b64 param1;
	st.param.b64 	[param1], %rd10;
	.param .b32 retval0;
	call.uni (retval0), 
	vprintf, 
	(
	param0, 
	param1
	);
	ld.param.b32 	%r156, [retval0];
	} // callseq 23
	ld.shared.u32 	%r158, [%r85+32];
	st.local.u32 	[%rd11], %r158;
	{ // callseq 24, 0
	.param .b64 param0;
	st.param.b64 	[param0], %rd13;
	.param .b64 param1;
	st.param.b64 	[param1], %rd10;
	.param .b32 retval0;
	call.uni (retval0), 
	vprintf, 
	(
	param0, 
	param1
	);
	ld.param.b32 	%r159, [retval0];
	} // callseq 24
	ld.shared.u32 	%r161, [%r85+36];
	st.local.u32 	[%rd11], %r161;
	{ // callseq 25, 0
	.param .b64 param0;
	st.param.b64 	[param0], %rd13;
	.param .b64 param1;
	st.param.b64 	[param1], %rd10;
	.param .b32 retval0;
	call.uni (retval0), 
	vprintf, 
	(
	param0, 
	param1
	);
	ld.param.b32 	%r162, [retval0];
	} // callseq 25
	ld.shared.u32 	%r164, [%r85+40];
	st.local.u32 	[%rd11], %r164;
	{ // callseq 26, 0
	.param .b64 param0;
	st.param.b64 	[param0], %rd13;
	.param .b64 param1;
	st.param.b64 	[param1], %rd10;
	.param .b32 retval0;
	call.uni (retval0), 
	vprintf, 
	(
	param0, 
	param1
	);
	ld.param.b32 	%r165, [retval0];
	} // callseq 26
	ld.shared.u32 	%r167, [%r85+44];
	st.local.u32 	[%rd11], %r167;
	{ // callseq 27, 0
	.param .b64 param0;
	st.param.b64 	[param0], %rd13;
	.param .b64 param1;
	st.param.b64 	[param1], %rd10;
	.param .b32 retval0;
	call.uni (retval0), 
	vprintf, 
	(
	param0, 
	param1
	);
	ld.param.b32 	%r168, [retval0];
	} // callseq 27
	ld.shared.u32 	%r170, [%r85+48];
	st.local.u32 	[%rd11], %r170;
	{ // callseq 28, 0
	.param .b64 param0;
	st.param.b64 	[param0], %rd13;
	.param .b64 param1;
	st.param.b64 	[param1], %rd10;
	.param .b32 retval0;
	call.uni (retval0), 
	vprintf, 
	(
	param0, 
	param1
	);
	ld.param.b32 	%r171, [retval0];
	} // callseq 28
	ld.shared.u32 	%r173, [%r85+52];
	st.local.u32 	[%rd11], %r173;
	{ // callseq 29, 0
	.param .b64 param0;
	st.param.b64 	[param0], %rd13;
	.param .b64 param1;
	st.param.b64 	[param1], %rd10;
	.param .b32 retval0;
	call.uni (retval0), 
	vprintf, 
	(
	param0, 
	param1
	);
	ld.param.b32 	%r174, [retval0];
	} // callseq 29
	ld.shared.u32 	%r176, [%r85+56];
	st.local.u32 	[%rd11], %r176;
	{ // callseq 30, 0
	.param .b64 param0;
	st.param.b64 	[param0], %rd13;
	.param .b64 param1;
	st.param.b64 	[param1], %rd10;
	.param .b32 retval0;
	call.uni (retval0), 
	vprintf, 
	(
	param0, 
	param1
	);
	ld.param.b32 	%r177, [retval0];
	} // callseq 30
	ld.shared.u32 	%r179, [%r85+60];
	st.local.u32 	[%rd11], %r179;
	{ // callseq 31, 0
	.param .b64 param0;
	st.param.b64 	[param0], %rd13;
	.param .b64 param1;
	st.param.b64 	[param1], %rd10;
	.param .b32 retval0;
	call.uni (retval0), 
	vprintf, 
	(
	param0, 
	param1
	);
	ld.param.b32 	%r180, [retval0];
	} // callseq 31
	add.s32 	%r237, %r237, 128;
	setp.ne.s32 	%p14, %r237, 4160;
	@%p14 bra 	$L__BB1_26;
	mov.u64 	%rd14, $str$1;
	cvta.global.u64 	%rd15, %rd14;
	{ // callseq 32, 0
	.param .b64 param0;
	st.param.b64 	[param0], %rd15;
	.param .b64 param1;
	st.param.b64 	[param1], 0;
	.param .b32 retval0;
	call.uni (retval0), 
	vprintf, 
	(
	param0, 
	param1
	);
	ld.param.b32 	%r182, [retval0];
	} // callseq 32
	ld.shared.u32 	%r184, [_ZZ11scan_kernelPjS_iS_E10scan_array+2044];
	ld.shared.u32 	%r185, [_ZZ11scan_kernelPjS_iS_E10scan_array+3068];
	add.s32 	%r186, %r185, %r184;
	st.shared.u32 	[_ZZ11scan_kernelPjS_iS_E10scan_array+3068], %r186;
$L__BB1_28:
	bar.sync 	0;
	setp.gt.u32 	%p15, %r1, 2;
	@%p15 bra 	$L__BB1_30;
	shl.b32 	%r187, %r12, 9;
	mov.u32 	%r188, _ZZ11scan_kernelPjS_iS_E10scan_array;
	add.s32 	%r189, %r188, %r187;
	ld.shared.u32 	%r190, [%r189+-4];
	ld.shared.u32 	%r191, [%r189+508];
	add.s32 	%r192, %r191, %r190;
	st.shared.u32 	[%r189+508], %r192;
$L__BB1_30:
	bar.sync 	0;
	setp.gt.u32 	%p16, %r1, 6;
	@%p16 bra 	$L__BB1_32;
	shl.b32 	%r193, %r12, 8;
	mov.u32 	%r194, _ZZ11scan_kernelPjS_iS_E10scan_array;
	add.s32 	%r195, %r194, %r193;
	ld.shared.u32 	%r196, [%r195+-4];
	ld.shared.u32 	%r197, [%r195+252];
	add.s32 	%r198, %r197, %r196;
	st.shared.u32 	[%r195+252], %r198;
$L__BB1_32:
	bar.sync 	0;
	setp.gt.u32 	%p17, %r1, 14;
	@%p17 bra 	$L__BB1_34;
	shl.b32 	%r199, %r12, 7;
	mov.u32 	%r200, _ZZ11scan_kernelPjS_iS_E10scan_array;
	add.s32 	%r201, %r200, %r199;
	ld.shared.u32 	%r202, [%r201+-4];
	ld.shared.u32 	%r203, [%r201+124];
	add.s32 	%r204, %r203, %r202;
	st.shared.u32 	[%r201+124], %r204;
$L__BB1_34:
	bar.sync 	0;
	setp.gt.u32 	%p18, %r1, 30;
	@%p18 bra 	$L__BB1_36;
	shl.b32 	%r205, %r12, 6;
	mov.u32 	%r206, _ZZ11scan_kernelPjS_iS_E10scan_array;
	add.s32 	%r207, %r206, %r205;
	ld.shared.u32 	%r208, [%r207+-4];
	ld.shared.u32 	%r209, [%r207+60];
	add.s32 	%r210, %r209, %r208;
	st.shared.u32 	[%r207+60], %r210;
$L__BB1_36:
	bar.sync 	0;
	setp.gt.u32 	%p19, %r1, 62;
	@%p19 bra 	$L__BB1_38;
	shl.b32 	%r211, %r12, 5;
	mov.u32 	%r212, _ZZ11scan_kernelPjS_iS_E10scan_array;
	add.s32 	%r213, %r212, %r211;
	ld.shared.u32 	%r214, [%r213+-4];
	ld.shared.u32 	%r215, [%r213+28];
	add.s32 	%r216, %r215, %r214;
	st.shared.u32 	[%r213+28], %r216;
$L__BB1_38:
	bar.sync 	0;
	setp.gt.u32 	%p20, %r1, 126;
	@%p20 bra 	$L__BB1_40;
	shl.b32 	%r217, %r12, 4;
	mov.u32 	%r218, _ZZ11scan_kernelPjS_iS_E10scan_array;
	add.s32 	%r219, %r218, %r217;
	ld.shared.u32 	%r220, [%r219+-4];
	ld.shared.u32 	%r221, [%r219+12];
	add.s32 	%r222, %r221, %r220;
	st.shared.u32 	[%r219+12], %r222;
$L__BB1_40:
	bar.sync 	0;
	setp.gt.u32 	%p21, %r1, 254;
	@%p21 bra 	$L__BB1_42;
	shl.b32 	%r223, %r12, 3;
	mov.u32 	%r224, _ZZ11scan_kernelPjS_iS_E10scan_array;
	add.s32 	%r225, %r224, %r223;
	ld.shared.u32 	%r226, [%r225+-4];
	ld.shared.u32 	%r227, [%r225+4];
	add.s32 	%r228, %r227, %r226;
	st.shared.u32 	[%r225+4], %r228;
$L__BB1_42:
	bar.sync 	0;
	setp.gt.u32 	%p22, %r1, 510;
	@%p22 bra 	$L__BB1_44;
	ld.shared.u32 	%r229, [%r13+4];
	ld.shared.u32 	%r230, [%r13+8];
	add.s32 	%r231, %r230, %r229;
	st.shared.u32 	[%r13+8], %r231;
$L__BB1_44:
	bar.sync 	0;
	add.s32 	%r16, %r4, %r1;
	setp.ge.u32 	%p23, %r16, %r17;
	@%p23 bra 	$L__BB1_46;
	ld.shared.u32 	%r232, [%r7];
	mul.wide.u32 	%rd16, %r16, 4;
	add.s64 	%rd17, %rd1, %rd16;
	st.global.u32 	[%rd17], %r232;
$L__BB1_46:
	setp.ge.u32 	%p24, %r8, %r17;
	@%p24 bra 	$L__BB1_48;
	ld.shared.u32 	%r233, [%r11];
	mul.wide.u32 	%rd18, %r8, 4;
	add.s64 	%rd19, %rd1, %rd18;
	st.global.u32 	[%rd19], %r233;
$L__BB1_48:
	setp.ne.s32 	%p25, %r1, 0;
	@%p25 bra 	$L__BB1_50;
	ld.param.u64 	%rd23, [_Z11scan_kernelPjS_iS__param_3];
	ld.shared.u32 	%r234, [_ZZ11scan_kernelPjS_iS_E10scan_array+4092];
	cvta.to.global.u64 	%rd20, %rd23;
	mul.wide.u32 	%rd21, %r3, 4;
	add.s64 	%rd22, %rd20, %rd21;
	st.global.u32 	[%rd22], %r234;
$L__BB1_50:
	ret;

}


// ===== COMPILED SASS (sm_100) =====

	.target	sm_100

	.elftype	@"ET_EXEC"


//--------------------- .note.nv.tkinfo           --------------------------
	.section	.note.nv.tkinfo,"",@"SHT_NOTE"
	.sectionflags	@"SHF_NOTE_NV_TKINFO"
	.tkinfo
        /*0018*/ 	.word	0x00000002
        /*0030*/ 	.string	""
        /*0030*/ 	.string	"ptxas"
        /*0030*/ 	.string	"Cuda compilation tools, release 13.0, V13.0.88"
        /*0030*/ 	.string	"Build cuda_13.0.r13.0/compiler.36424714_0"
        /*0030*/ 	.string	"-arch sm_100 -m 64 "



//--------------------- .note.nv.cuinfo           --------------------------
	.section	.note.nv.cuinfo,"",@"SHT_NOTE"
	.sectionflags	@"SHF_NOTE_NV_CUINFO"
        /*0018*/ 	.short	0x0002
        /*001a*/ 	.short	0x0064
        /*001c*/ 	.short	0x0082
	.zero		2


//--------------------- .nv.info                  --------------------------
	.section	.nv.info,"",@"SHT_CUDA_INFO"
	.align	4


	//----- nvinfo : EIATTR_REGCOUNT
	.align		4
        /*0000*/ 	.byte	0x04, 0x2f
        /*0002*/ 	.short	(.L_3 - .L_2)
	.align		4
.L_2:
        /*0004*/ 	.word	index@(_Z7add_allPjiS_)
        /*0008*/ 	.word	0x00000008


	//----- nvinfo : EIATTR_FRAME_SIZE
	.align		4
.L_3:
        /*000c*/ 	.byte	0x04, 0x11
        /*000e*/ 	.short	(.L_5 - .L_4)
	.align		4
.L_4:
        /*0010*/ 	.word	index@(_Z7add_allPjiS_)
        /*0014*/ 	.word	0x00000000


	//----- nvinfo : EIATTR_REGCOUNT
	.align		4
.L_5:
        /*0018*/ 	.byte	0x04, 0x2f
        /*001a*/ 	.short	(.L_7 - .L_6)
	.align		4
.L_6:
        /*001c*/ 	.word	index@(_Z11scan_kernelPjS_iS_)
        /*0020*/ 	.word	0x00000020


	//----- nvinfo : EIATTR_FRAME_SIZE
	.align		4
.L_7:
        /*0024*/ 	.byte	0x04, 0x11
        /*0026*/ 	.short	(.L_9 - .L_8)
	.align		4
.L_8:
        /*0028*/ 	.word	index@(_Z11scan_kernelPjS_iS_)
        /*002c*/ 	.word	0x00000008


	//----- nvinfo : EIATTR_MIN_STACK_SIZE
	.align		4
.L_9:
        /*0030*/ 	.byte	0x04, 0x12
        /*0032*/ 	.short	(.L_11 - .L_10)
	.align		4
.L_10:
        /*0034*/ 	.word	index@(_Z11scan_kernelPjS_iS_)
        /*0038*/ 	.word	0x00000008


	//----- nvinfo : EIATTR_MIN_STACK_SIZE
	.align		4
.L_11:
        /*003c*/ 	.byte	0x04, 0x12
        /*003e*/ 	.short	(.L_13 - .L_12)
	.align		4
.L_12:
        /*0040*/ 	.word	index@(_Z7add_allPjiS_)
        /*0044*/ 	.word	0x00000000
.L_13:


//--------------------- .nv.compat                --------------------------
	.section	.nv.compat,"",@"SHT_CUDA_COMPAT_INFO"
	.align	4
        /*0000*/ 	.byte	0x02, 0x09, 0x00, 0x00, 0x02, 0x02, 0x01, 0x00, 0x02, 0x05, 0x05, 0x00, 0x03, 0x07, 0x01, 0x01
        /*0010*/ 	.byte	0x02, 0x03, 0x00, 0x00, 0x02, 0x06, 0x01, 0x00, 0x04, 0x0b, 0x08, 0x00, 0x09, 0x00, 0x00, 0x00
        /*0020*/ 	.byte	0x00, 0x00, 0x00, 0x00


//--------------------- .nv.info._Z11scan_kernelPjS_iS_ --------------------------
	.section	.nv.info._Z11scan_kernelPjS_iS_,"",@"SHT_CUDA_INFO"
	.sectionflags	@""
	.align	4


	//----- nvinfo : EIATTR_CUDA_API_VERSION
	.align		4
        /*0000*/ 	.byte	0x04, 0x37
        /*0002*/ 	.short	(.L_15 - .L_14)
.L_14:
        /*0004*/ 	.word	0x00000082


	//----- nvinfo : EIATTR_KPARAM_INFO
	.align		4
.L_15:
        /*0008*/ 	.byte	0x04, 0x17
        /*000a*/ 	.short	(.L_17 - .L_16)
.L_16:
        /*000c*/ 	.word	0x00000000
        /*0010*/ 	.short	0x0003
        /*0012*/ 	.short	0x0018
        /*0014*/ 	.byte	0x00, 0xf5, 0x21, 0x00


	//----- nvinfo : EIATTR_KPARAM_INFO
	.align		4
.L_17:
        /*0018*/ 	.byte	0x04, 0x17
        /*001a*/ 	.short	(.L_19 - .L_18)
.L_18:
        /*001c*/ 	.word	0x00000000
        /*0020*/ 	.short	0x0002
        /*0022*/ 	.short	0x0010
        /*0024*/ 	.byte	0x00, 0xf0, 0x11, 0x00


	//----- nvinfo : EIATTR_KPARAM_INFO
	.align		4
.L_19:
        /*0028*/ 	.byte	0x04, 0x17
        /*002a*/ 	.short	(.L_21 - .L_20)
.L_20:
        /*002c*/ 	.word	0x00000000
        /*0030*/ 	.short	0x0001
        /*0032*/ 	.short	0x0008
        /*0034*/ 	.byte	0x00, 0xf5, 0x21, 0x00


	//----- nvinfo : EIATTR_KPARAM_INFO
	.align		4
.L_21:
        /*0038*/ 	.byte	0x04, 0x17
        /*003a*/ 	.short	(.L_23 - .L_22)
.L_22:
        /*003c*/ 	.word	0x00000000
        /*0040*/ 	.short	0x0000
        /*0042*/ 	.short	0x0000
        /*0044*/ 	.byte	0x00, 0xf5, 0x21, 0x00


	//----- nvinfo : EIATTR_SPARSE_MMA_MASK
	.align		4
.L_23:
        /*0048*/ 	.byte	0x03, 0x50
        /*004a*/ 	.short	0x0000


	//----- nvinfo : EIATTR_MAXREG_COUNT
	.align		4
        /*004c*/ 	.byte	0x03, 0x1b
        /*004e*/ 	.short	0x00ff


	//----- nvinfo : EIATTR_NUM_BARRIERS
	.align		4
        /*0050*/ 	.byte	0x02, 0x4c
        /*0052*/ 	.byte	0x01
	.zero		1


	//----- nvinfo : EIATTR_EXTERNS
	.align		4
        /*0054*/ 	.byte	0x04, 0x0f
        /*0056*/ 	.short	(.L_25 - .L_24)


	//   ....[0]....
	.align		4
.L_24:
        /*0058*/ 	.word	index@(vprintf)


	//----- nvinfo : EIATTR_MERCURY_ISA_VERSION
	.align		4
.L_25:
        /*005c*/ 	.byte	0x03, 0x5f
        /*005e*/ 	.short	0x0101


	//----- nvinfo : EIATTR_VRC_CTA_INIT_COUNT
	.align		4
        /*0060*/ 	.byte	0x02, 0x4a
	.zero		1
	.zero		1


	//----- nvinfo : EIATTR_SYSCALL_OFFSETS
	.align		4
        /*0064*/ 	.byte	0x04, 0x46
        /*0066*/ 	.short	(.L_27 - .L_26)


	//   ....[0]....
.L_26:
        /*0068*/ 	.word	0x00000830


	//   ....[1]....
        /*006c*/ 	.word	0x000008d0


	//   ....[2]....
        /*0070*/ 	.word	0x00000970


	//   ....[3]....
        /*0074*/ 	.word	0x00000a10


	//   ....[4]....
        /*0078*/ 	.word	0x00000ab0


	//   ....[5]....
        /*007c*/ 	.word	0x00000b50


	//   ....[6]....
        /*0080*/ 	.word	0x00000bf0


	//   ....[7]....
        /*0084*/ 	.word	0x00000c90


	//   ....[8]....
        /*0088*/ 	.word	0x00000d30


	//   ....[9]....
        /*008c*/ 	.word	0x00000dd0


	//   ....[10]....
        /*0090*/ 	.word	0x00000e70


	//   ....[11]....
        /*0094*/ 	.word	0x00000f10


	//   ....[12]....
        /*0098*/ 	.word	0x00000fb0


	//   ....[13]....
        /*009c*/ 	.word	0x00001050


	//   ....[14]....
        /*00a0*/ 	.word	0x000010f0


	//   ....[15]....
        /*00a4*/ 	.word	0x00001190


	//   ....[16]....
        /*00a8*/ 	.word	0x00001230


	//   ....[17]....
        /*00ac*/ 	.word	0x000012d0


	//   ....[18]....
        /*00b0*/ 	.word	0x00001370


	//   ....[19]....
        /*00b4*/ 	.word	0x00001410


	//   ....[20]....
        /*00b8*/ 	.word	0x000014b0


	//   ....[21]....
        /*00bc*/ 	.word	0x00001550


	//   ....[22]....
        /*00c0*/ 	.word	0x000015f0


	//   ....[23]....
        /*00c4*/ 	.word	0x00001690


	//   ....[24]....
        /*00c8*/ 	.word	0x00001730


	//   ....[25]....
        /*00cc*/ 	.word	0x000017d0


	//   ....[26]....
        /*00d0*/ 	.word	0x00001870


	//   ....[27]....
        /*00d4*/ 	.word	0x00001910


	//   ....[28]....
        /*00d8*/ 	.word	0x000019b0


	//   ....[29]....
        /*00dc*/ 	.word	0x00001a50


	//   ....[30]....
        /*00e0*/ 	.word	0x00001af0


	//   ....[31]....
        /*00e4*/ 	.word	0x00001b90


	//   ....[32]....
        /*00e8*/ 	.word	0x00001c30


	//----- nvinfo : EIATTR_EXIT_INSTR_OFFSETS
	.align		4
.L_27:
        /*00ec*/ 	.byte	0x04, 0x1c
        /*00ee*/ 	.short	(.L_29 - .L_28)


	//   ....[0]....
.L_28:
        /*00f0*/ 	.word	0x000021b0


	//   ....[1]....
        /*00f4*/ 	.word	0x00002200


	//----- nvinfo : EIATTR_CRS_STACK_SIZE
	.align		4
.L_29:
        /*00f8*/ 	.byte	0x04, 0x1e
        /*00fa*/ 	.short	(.L_31 - .L_30)
.L_30:
        /*00fc*/ 	.word	0x00000000


	//----- nvinfo : EIATTR_CBANK_PARAM_SIZE
	.align		4
.L_31:
        /*0100*/ 	.byte	0x03, 0x19
        /*0102*/ 	.short	0x0020


	//----- nvinfo : EIATTR_PARAM_CBANK
	.align		4
        /*0104*/ 	.byte	0x04, 0x0a
        /*0106*/ 	.short	(.L_33 - .L_32)
	.align		4
.L_32:
        /*0108*/ 	.word	index@(.nv.constant0._Z11scan_kernelPjS_iS_)
        /*010c*/ 	.short	0x0380
        /*010e*/ 	.short	0x0020


	//----- nvinfo : EIATTR_SW_WAR
	.align		4
.L_33:
        /*0110*/ 	.byte	0x04, 0x36
        /*0112*/ 	.short	(.L_35 - .L_34)
.L_34:
        /*0114*/ 	.word	0x00000008
.L_35:


//--------------------- .nv.info._Z7add_allPjiS_  --------------------------
	.section	.nv.info._Z7add_allPjiS_,"",@"SHT_CUDA_INFO"
	.sectionflags	@""
	.align	4


	//----- nvinfo : EIATTR_CUDA_API_VERSION
	.align		4
        /*0000*/ 	.byte	0x04, 0x37
        /*0002*/ 	.short	(.L_37 - .L_36)
.L_36:
        /*0004*/ 	.word	0x00000082


	//----- nvinfo : EIATTR_KPARAM_INFO
	.align		4
.L_37:
        /*0008*/ 	.byte	0x04, 0x17
        /*000a*/ 	.short	(.L_39 - .L_38)
.L_38:
        /*000c*/ 	.word	0x00000000
        /*0010*/ 	.short	0x0002
        /*0012*/ 	.short	0x0010
        /*0014*/ 	.byte	0x00, 0xf5, 0x21, 0x00


	//----- nvinfo : EIATTR_KPARAM_INFO
	.align		4
.L_39:
        /*0018*/ 	.byte	0x04, 0x17
        /*001a*/ 	.short	(.L_41 - .L_40)
.L_40:
        /*001c*/ 	.word	0x00000000
        /*0020*/ 	.short	0x0001
        /*0022*/ 	.short	0x0008
        /*0024*/ 	.byte	0x00, 0xf0, 0x11, 0x00


	//----- nvinfo : EIATTR_KPARAM_INFO
	.align		4
.L_41:
        /*0028*/ 	.byte	0x04, 0x17
        /*002a*/ 	.short	(.L_43 - .L_42)
.L_42:
        /*002c*/ 	.word	0x00000000
        /*0030*/ 	.short	0x0000
        /*0032*/ 	.short	0x0000
        /*0034*/ 	.byte	0x00, 0xf5, 0x21, 0x00


	//----- nvinfo : EIATTR_SPARSE_MMA_MASK
	.align		4
.L_43:
        /*0038*/ 	.byte	0x03, 0x50
        /*003a*/ 	.short	0x0000


	//----- nvinfo : EIATTR_MAXREG_COUNT
	.align		4
        /*003c*/ 	.byte	0x03, 0x1b
        /*003e*/ 	.short	0x00ff


	//----- nvinfo : EIATTR_MERCURY_ISA_VERSION
	.align		4
        /*0040*/ 	.byte	0x03, 0x5f
        /*0042*/ 	.short	0x0101


	//----- nvinfo : EIATTR_VRC_CTA_INIT_COUNT
	.align		4
        /*0044*/ 	.byte	0x02, 0x4a
	.zero		1
	.zero		1


	//----- nvinfo : EIATTR_EXIT_INSTR_OFFSETS
	.align		4
        /*0048*/ 	.byte	0x04, 0x1c
        /*004a*/ 	.short	(.L_45 - .L_44)


	//   ....[0]....
.L_44:
        /*004c*/ 	.word	0x00000130


	//   ....[1]....
        /*0050*/ 	.word	0x000001d0


	//----- nvinfo : EIATTR_CRS_STACK_SIZE
	.align		4
.L_45:
        /*0054*/ 	.byte	0x04, 0x1e
        /*0056*/ 	.short	(.L_47 - .L_46)
.L_46:
        /*0058*/ 	.word	0x00000000


	//----- nvinfo : EIATTR_CBANK_PARAM_SIZE
	.align		4
.L_47:
        /*005c*/ 	.byte	0x03, 0x19
        /*005e*/ 	.short	0x0018


	//----- nvinfo : EIATTR_PARAM_CBANK
	.align		4
        /*0060*/ 	.byte	0x04, 0x0a
        /*0062*/ 	.short	(.L_49 - .L_48)
	.align		4
.L_48:
        /*0064*/ 	.word	index@(.nv.constant0._Z7add_allPjiS_)
        /*0068*/ 	.short	0x0380
        /*006a*/ 	.short	0x0018


	//----- nvinfo : EIATTR_SW_WAR
	.align		4
.L_49:
        /*006c*/ 	.byte	0x04, 0x36
        /*006e*/ 	.short	(.L_51 - .L_50)
.L_50:
        /*0070*/ 	.word	0x00000008
.L_51:


//--------------------- .nv.callgraph             --------------------------
	.section	.nv.callgraph,"",@"SHT_CUDA_CALLGRAPH"
	.align	4
	.sectionentsize	8
	.align		4
        /*0000*/ 	.word	0x00000000
	.align		4
        /*0004*/ 	.word	0xffffffff
	.align		4
        /*0008*/ 	.word	index@(_Z11scan_kernelPjS_iS_)
	.align		4
        /*000c*/ 	.word	index@(vprintf)
	.align		4
        /*0010*/ 	.word	0x00000000
	.align		4
        /*0014*/ 	.word	0xfffffffe
	.align		4
        /*0018*/ 	.word	0x00000000
	.align		4
        /*001c*/ 	.word	0xfffffffd
	.align		4
        /*0020*/ 	.word	0x00000000
	.align		4
        /*0024*/ 	.word	0xfffffffc


//--------------------- .nv.constant4             --------------------------
	.section	.nv.constant4,"a",@progbits
	.align	8
	.align		8
.nv.constant4:
        /*0000*/ 	.dword	vprintf
	.align		8
        /*0008*/ 	.dword	$str
	.align		8
        /*0010*/ 	.dword	$str$1


//--------------------- .text._Z11scan_kernelPjS_iS_ --------------------------
	.section	.text._Z11scan_kernelPjS_iS_,"ax",@progbits
	.align	128
        .global         _Z11scan_kernelPjS_iS_
        .type           _Z11scan_kernelPjS_iS_,@function
        .size           _Z11scan_kernelPjS_iS_,(.L_x_40 - _Z11scan_kernelPjS_iS_)
        .other          _Z11scan_kernelPjS_iS_,@"STO_CUDA_ENTRY STV_DEFAULT"
_Z11scan_kernelPjS_iS_:
.text._Z11scan_kernelPjS_iS_:
[----:B------:R-:W0:Y:S01]  /*0000*/  LDC R1, c[0x0][0x37c] ;  /* 0x0000df00ff017b82 */ /* 0x000e220000000800 */
[----:B------:R-:W1:Y:S01]  /*0010*/  S2R R22, SR_CTAID.X ;  /* 0x0000000000167919 */ /* 0x000e620000002500 */
[----:B------:R-:W2:Y:S06]  /*0020*/  LDCU UR6, c[0x0][0x2fc] ;  /* 0x00005f80ff0677ac */ /* 0x000eac0008000800 */
[----:B------:R-:W1:Y:S01]  /*0030*/  LDC R26, c[0x0][0x360] ;  /* 0x0000d800ff1a7b82 */ /* 0x000e620000000800 */
[----:B0-----:R-:W-:Y:S01]  /*0040*/  VIADD R1, R1, 0xfffffff8 ;  /* 0xfffffff801017836 */ /* 0x001fe20000000000 */
[----:B------:R-:W0:Y:S01]  /*0050*/  S2R R3, SR_TID.X ;  /* 0x0000000000037919 */ /* 0x000e220000002100 */
[----:B------:R-:W3:Y:S01]  /*0060*/  LDCU UR4, c[0x0][0x390] ;  /* 0x00007200ff0477ac */ /* 0x000ee20008000800 */
[----:B------:R-:W4:Y:S01]  /*0070*/  LDCU.64 UR36, c[0x0][0x358] ;  /* 0x00006b00ff2477ac */ /* 0x000f220008000a00 */
[----:B-1----:R-:W-:-:S02]  /*0080*/  IMAD R28, R26, R22, RZ ;  /* 0x000000161a1c7224 */ /* 0x002fc400078e02ff */
[----:B0-----:R-:W-:-:S03]  /*0090*/  IMAD.IADD R23, R3, 0x1, R26 ;  /* 0x0000000103177824 */ /* 0x001fc600078e021a */
[C---:B------:R-:W-:Y:S01]  /*00a0*/  LEA R0, R28.reuse, 0x2, 0x1 ;  /* 0x000000021c007811 */ /* 0x040fe200078e08ff */
[----:B------:R-:W-:-:S03]  /*00b0*/  IMAD R23, R28, 0x2, R23 ;  /* 0x000000021c177824 */ /* 0x000fc600078e0217 */
[----:B---3--:R-:W-:Y:S01]  /*00c0*/  ISETP.GE.U32.AND P0, PT, R0, UR4, PT ;  /* 0x0000000400007c0c */ /* 0x008fe2000bf06070 */
[----:B------:R-:W-:Y:S01]  /*00d0*/  IMAD.MOV.U32 R0, RZ, RZ, RZ ;  /* 0x000000ffff007224 */ /* 0x000fe200078e00ff */
[----:B------:R-:W-:-:S11]  /*00e0*/  ISETP.GE.U32.AND P1, PT, R23, UR4, PT ;  /* 0x0000000417007c0c */ /* 0x000fd6000bf26070 */
[----:B------:R-:W0:Y:S01]  /*00f0*/  @!P0 LDC.64 R4, c[0x0][0x380] ;  /* 0x0000e000ff048b82 */ /* 0x000e220000000a00 */
[----:B------:R-:W-:-:S07]  /*0100*/  @!P0 LEA R9, R28, R3, 0x1 ;  /* 0x000000031c098211 */ /* 0x000fce00078e08ff */
[----:B------:R-:W1:Y:S01]  /*0110*/  @!P1 LDC.64 R6, c[0x0][0x380] ;  /* 0x0000e000ff069b82 */ /* 0x000e620000000a00 */
[----:B0-----:R-:W-:-:S04]  /*0120*/  @!P0 IMAD.WIDE.U32 R4, R9, 0x4, R4 ;  /* 0x0000000409048825 */ /* 0x001fc800078e0004 */
[----:B------:R-:W-:Y:S01]  /*0130*/  IMAD.MOV.U32 R9, RZ, RZ, RZ ;  /* 0x000000ffff097224 */ /* 0x000fe200078e00ff */
[----:B----4-:R-:W3:Y:S01]  /*0140*/  @!P0 LDG.E R0, desc[UR36][R4.64] ;  /* 0x0000002404008981 */ /* 0x010ee2000c1e1900 */
[----:B-1----:R-:W-:-:S05]  /*0150*/  @!P1 IMAD.WIDE.U32 R6, R23, 0x4, R6 ;  /* 0x0000000417069825 */ /* 0x002fca00078e0006 */
[----:B------:R0:W4:Y:S01]  /*0160*/  @!P1 LDG.E R9, desc[UR36][R6.64] ;  /* 0x0000002406099981 */ /* 0x000122000c1e1900 */
[----:B------:R-:W1:Y:S01]  /*0170*/  S2UR UR5, SR_CgaCtaId ;  /* 0x00000000000579c3 */ /* 0x000e620000008800 */
[----:B------:R-:W-:Y:S01]  /*0180*/  UMOV UR4, 0x400 ;  /* 0x0000040000047882 */ /* 0x000fe20000000000 */
[----:B------:R-:W-:Y:S01]  /*0190*/  ISETP.GT.U32.AND P0, PT, R3, 0x1ff, PT ;  /* 0x000001ff0300780c */ /* 0x000fe20003f04070 */
[----:B-1----:R-:W-:-:S06]  /*01a0*/  ULEA UR4, UR5, UR4, 0x18 ;  /* 0x0000000405047291 */ /* 0x002fcc000f8ec0ff */
[----:B------:R-:W-:-:S05]  /*01b0*/  IMAD.U32 R24, RZ, RZ, UR4 ;  /* 0x00000004ff187e24 */ /* 0x000fca000f8e00ff */
[----:B------:R-:W-:-:S05]  /*01c0*/  LEA R25, R3, R24, 0x2 ;  /* 0x0000001803197211 */ /* 0x000fca00078e10ff */
[--C-:B------:R-:W-:Y:S02]  /*01d0*/  IMAD R26, R26, 0x4, R25.reuse ;  /* 0x000000041a1a7824 */ /* 0x100fe400078e0219 */
[C---:B------:R-:W-:Y:S01]  /*01e0*/  IMAD R2, R3.reuse, 0x4, R25 ;  /* 0x0000000403027824 */ /* 0x040fe200078e0219 */
[----:B------:R-:W-:-:S13]  /*01f0*/  ISETP.GT.U32.AND P1, PT, R3, 0xff, PT ;  /* 0x000000ff0300780c */ /* 0x000fda0003f24070 */
[----:B0-----:R-:W-:-:S04]  /*0200*/  @!P1 LEA R7, R3, 0x10, 0x4 ;  /* 0x0000001003079811 */ /* 0x001fc800078e20ff */
[----:B------:R-:W-:Y:S01]  /*0210*/  @!P1 IADD3 R7, PT, PT, R24, R7, RZ ;  /* 0x0000000718079210 */ /* 0x000fe20007ffe0ff */
[----:B---3--:R-:W-:Y:S04]  /*0220*/  STS [R25], R0 ;  /* 0x0000000019007388 */ /* 0x008fe80000000800 */
[----:B----4-:R-:W-:Y:S04]  /*0230*/  STS [R26], R9 ;  /* 0x000000091a007388 */ /* 0x010fe80000000800 */
[----:B------:R-:W-:Y:S04]  /*0240*/  @!P0 LDS R4, [R2] ;  /* 0x0000000002048984 */ /* 0x000fe80000000800 */
[----:B------:R-:W0:Y:S02]  /*0250*/  @!P0 LDS R5, [R2+0x4] ;  /* 0x0000040002058984 */ /* 0x000e240000000800 */
[----:B0-----:R-:W-:-:S05]  /*0260*/  @!P0 IMAD.IADD R5, R4, 0x1, R5 ;  /* 0x0000000104058824 */ /* 0x001fca00078e0205 */
[----:B------:R-:W-:Y:S01]  /*0270*/  @!P0 STS [R2+0x4], R5 ;  /* 0x0000040502008388 */ /* 0x000fe20000000800 */
[----:B------:R-:W-:Y:S06]  /*0280*/  BAR.SYNC.DEFER_BLOCKING 0x0 ;  /* 0x0000000000007b1d */ /* 0x000fec0000010000 */
[----:B------:R-:W-:Y:S04]  /*0290*/  @!P1 LDS R4, [R7+-0xc] ;  /* 0xfffff40007049984 */ /* 0x000fe80000000800 */
[----:B------:R-:W0:Y:S01]  /*02a0*/  @!P1 LDS R11, [R7+-0x4] ;  /* 0xfffffc00070b9984 */ /* 0x000e220000000800 */
[----:B------:R-:W-:-:S13]  /*02b0*/  ISETP.GT.U32.AND P0, PT, R3, 0x7f, PT ;  /* 0x0000007f0300780c */ /* 0x000fda0003f04070 */
[----:B------:R-:W-:Y:S01]  /*02c0*/  @!P0 LEA R9, R3, 0x20, 0x5 ;  /* 0x0000002003098811 */ /* 0x000fe200078e28ff */
[----:B0-----:R-:W-:-:S05]  /*02d0*/  @!P1 IMAD.IADD R4, R4, 0x1, R11 ;  /* 0x0000000104049824 */ /* 0x001fca00078e020b */
[----:B------:R-:W-:Y:S01]  /*02e0*/  @!P1 STS [R7+-0x4], R4 ;  /* 0xfffffc0407009388 */ /* 0x000fe20000000800 */
[----:B------:R-:W-:Y:S01]  /*02f0*/  @!P0 IMAD.IADD R9, R24, 0x1, R9 ;  /* 0x0000000118098824 */ /* 0x000fe200078e0209 */
[----:B------:R-:W-:Y:S06]  /*0300*/  BAR.SYNC.DEFER_BLOCKING 0x0 ;  /* 0x0000000000007b1d */ /* 0x000fec0000010000 */
[----:B------:R-:W-:Y:S04]  /*0310*/  @!P0 LDS R0, [R9+-0x14] ;  /* 0xffffec0009008984 */ /* 0x000fe80000000800 */
[----:B------:R-:W0:Y:S01]  /*0320*/  @!P0 LDS R5, [R9+-0x4] ;  /* 0xfffffc0009058984 */ /* 0x000e220000000800 */
[----:B------:R-:W-:-:S13]  /*0330*/  ISETP.GT.U32.AND P1, PT, R3, 0x3f, PT ;  /* 0x0000003f0300780c */ /* 0x000fda0003f24070 */
[----:B------:R-:W-:Y:S01]  /*0340*/  @!P1 LEA R11, R3, 0x40, 0x6 ;  /* 0x00000040030b9811 */ /* 0x000fe200078e30ff */
[----:B0-----:R-:W-:-:S05]  /*0350*/  @!P0 IMAD.IADD R0, R0, 0x1, R5 ;  /* 0x0000000100008824 */ /* 0x001fca00078e0205 */
[----:B------:R-:W-:Y:S01]  /*0360*/  @!P0 STS [R9+-0x4], R0 ;  /* 0xfffffc0009008388 */ /* 0x000fe20000000800 */
[----:B------:R-:W-:Y:S01]  /*0370*/  @!P1 IADD3 R11, PT, PT, R24, R11, RZ ;  /* 0x0000000b180b9210 */ /* 0x000fe20007ffe0ff */
        /* <DEDUP_REMOVED lines=43> */
[----:B------:R-:W-:Y:S01]  /*0630*/  ISETP.NE.AND P1, PT, R3, RZ, PT ;  /* 0x000000ff0300720c */ /* 0x000fe20003f25270 */
[----:B0-----:R-:W-:-:S05]  /*0640*/  @!P0 IMAD.IADD R0, R0, 0x1, R5 ;  /* 0x0000000100008824 */ /* 0x001fca00078e0205 */
[----:B------:R-:W-:Y:S01]  /*0650*/  @!P0 STS [R9+-0x4], R0 ;  /* 0xfffffc0009008388 */ /* 0x000fe20000000800 */
[----:B------:R-:W-:Y:S06]  /*0660*/  BAR.SYNC.DEFER_BLOCKING 0x0 ;  /* 0x0000000000007b1d */ /* 0x000fec0000010000 */
[----:B------:R-:W-:Y:S04]  /*0670*/  @!P1 LDS R2, [R24+0x7fc] ;  /* 0x0007fc0018029984 */ /* 0x000fe80000000800 */
[----:B------:R-:W0:Y:S01]  /*0680*/  @!P1 LDS R3, [R24+0xffc] ;  /* 0x000ffc0018039984 */ /* 0x000e220000000800 */
[----:B------:R-:W1:Y:S01]  /*0690*/  LDCU UR4, c[0x0][0x2f8] ;  /* 0x00005f00ff0477ac */ /* 0x000e620008000800 */
[----:B0-----:R-:W-:-:S05]  /*06a0*/  @!P1 IADD3 R3, PT, PT, R2, R3, RZ ;  /* 0x0000000302039210 */ /* 0x001fca0007ffe0ff */
[----:B------:R0:W-:Y:S01]  /*06b0*/  @!P1 STS [R24+0xffc], R3 ;  /* 0x000ffc0318009388 */ /* 0x0001e20000000800 */
[----:B------:R-:W-:Y:S08]  /*06c0*/  BAR.SYNC.DEFER_BLOCKING 0x0 ;  /* 0x0000000000007b1d */ /* 0x000ff00000010000 */
[----:B------:R-:W-:Y:S01]  /*06d0*/  BAR.SYNC.DEFER_BLOCKING 0x0 ;  /* 0x0000000000007b1d */ /* 0x000fe20000010000 */
[----:B-1----:R-:W-:-:S05]  /*06e0*/  IADD3 R2, P0, PT, R1, UR4, RZ ;  /* 0x0000000401027c10 */ /* 0x002fca000ff1e0ff */
[----:B--2---:R-:W-:Y:S01]  /*06f0*/  IMAD.X R16, RZ, RZ, UR6, P0 ;  /* 0x00000006ff107e24 */ /* 0x004fe200080e06ff */
[----:B0-----:R-:W-:Y:S07]  /*0700*/  @P1 BRA `(.L_x_0) ;  /* 0x00000014006c1947 */ /* 0x001fee0003800000 */
[----:B------:R-:W-:Y:S01]  /*0710*/  BSSY.RECONVERGENT B6, `(.L_x_1) ;  /* 0x000014b000067945 */ /* 0x000fe20003800200 */
[----:B------:R-:W-:-:S07]  /*0720*/  IMAD.MOV.U32 R27, RZ, RZ, 0x40 ;  /* 0x00000040ff1b7424 */ /* 0x000fce00078e00ff */
.L_x_34:
[----:B------:R-:W-:Y:S01]  /*0730*/  IMAD.IADD R17, R24, 0x1, R27 ;  /* 0x0000000118117824 */ /* 0x000fe200078e021b */
[----:B------:R-:W0:Y:S01]  /*0740*/  LDCU UR4, c[0x0][0x2f8] ;  /* 0x00005f00ff0477ac */ /* 0x000e220008000800 */
[----:B------:R-:W-:Y:S01]  /*0750*/  MOV R18, 0x0 ;  /* 0x0000000000127802 */ /* 0x000fe20000000f00 */
[----:B------:R-:W-:Y:S01]  /*0760*/  VIADD R27, R27, 0x80 ;  /* 0x000000801b1b7836 */ /* 0x000fe20000000000 */
[----:B------:R-:W-:Y:S01]  /*0770*/  MOV R6, R2 ;  /* 0x0000000200067202 */ /* 0x000fe20000000f00 */
[----:B------:R-:W1:Y:S01]  /*0780*/  LDS R0, [R17+-0x40] ;  /* 0xffffc00011007984 */ /* 0x000e620000000800 */
[----:B------:R2:W3:Y:S01]  /*0790*/  LDC.64 R8, c[0x4][R18] ;  /* 0x0100000012087b82 */ /* 0x0004e20000000a00 */
[----:B------:R-:W-:Y:S01]  /*07a0*/  IMAD.MOV.U32 R7, RZ, RZ, R16 ;  /* 0x000000ffff077224 */ /* 0x000fe200078e0010 */
[----:B------:R-:W-:-:S04]  /*07b0*/  ISETP.NE.AND P0, PT, R27, 0x1040, PT ;  /* 0x000010401b00780c */ /* 0x000fc80003f05270 */
[----:B------:R-:W-:Y:S02]  /*07c0*/  P2R R29, PR, RZ, 0x1 ;  /* 0x00000001ff1d7803 */ /* 0x000fe40000000000 */
[----:B0-----:R-:W-:Y:S01]  /*07d0*/  IADD3 R19, PT, PT, R2, -UR4, RZ ;  /* 0x8000000402137c10 */ /* 0x001fe2000fffe0ff */
[----:B------:R-:W0:Y:S02]  /*07e0*/  LDCU.64 UR4, c[0x4][0x8] ;  /* 0x01000100ff0477ac */ /* 0x000e240008000a00 */
[----:B0-----:R-:W-:Y:S02]  /*07f0*/  IMAD.U32 R4, RZ, RZ, UR4 ;  /* 0x00000004ff047e24 */ /* 0x001fe4000f8e00ff */
[----:B------:R-:W-:Y:S01]  /*0800*/  IMAD.U32 R5, RZ, RZ, UR5 ;  /* 0x00000005ff057e24 */ /* 0x000fe2000f8e00ff */
[----:B-1----:R2:W-:Y:S06]  /*0810*/  STL [R19], R0 ;  /* 0x0000000013007387 */ /* 0x0025ec0000100800 */
[----:B------:R-:W-:-:S07]  /*0820*/  LEPC R20, `(.L_x_2) ;  /* 0x000000001014794e */ /* 0x000fce0000000000 */
[----:B--23--:R-:W-:Y:S05]  /*0830*/  CALL.ABS.NOINC R8 ;  /* 0x0000000008007343 */ /* 0x00cfea0003c00000 */
.L_x_2:
[----:B------:R-:W0:Y:S01]  /*0840*/  LDS R0, [R17+-0x3c] ;  /* 0xffffc40011007984 */ /* 0x000e220000000800 */
[----:B------:R1:W2:Y:S01]  /*0850*/  LDC.64 R8, c[0x4][R18] ;  /* 0x0100000012087b82 */ /* 0x0002a20000000a00 */
[----:B------:R-:W3:Y:S01]  /*0860*/  LDCU.64 UR4, c[0x4][0x8] ;  /* 0x01000100ff0477ac */ /* 0x000ee20008000a00 */
[----:B------:R-:W-:Y:S01]  /*0870*/  MOV R6, R2 ;  /* 0x0000000200067202 */ /* 0x000fe20000000f00 */
[----:B------:R-:W-:Y:S02]  /*0880*/  IMAD.MOV.U32 R7, RZ, RZ, R16 ;  /* 0x000000ffff077224 */ /* 0x000fe400078e0010 */
[----:B---3--:R-:W-:Y:S02]  /*0890*/  IMAD.U32 R4, RZ, RZ, UR4 ;  /* 0x00000004ff047e24 */ /* 0x008fe4000f8e00ff */
[----:B------:R-:W-:Y:S01]  /*08a0*/  IMAD.U32 R5, RZ, RZ, UR5 ;  /* 0x00000005ff057e24 */ /* 0x000fe2000f8e00ff */
[----:B0-----:R1:W-:Y:S06]  /*08b0*/  STL [R19], R0 ;  /* 0x0000000013007387 */ /* 0x0013ec0000100800 */
[----:B------:R-:W-:-:S07]  /*08c0*/  LEPC R20, `(.L_x_3) ;  /* 0x000000001014794e */ /* 0x000fce0000000000 */
[----:B-12---:R-:W-:Y:S05]  /*08d0*/  CALL.ABS.NOINC R8 ;  /* 0x0000000008007343 */ /* 0x006fea0003c00000 */
.L_x_3:
        /* <DEDUP_REMOVED lines=10> */
.L_x_4:
        /* <DEDUP_REMOVED lines=10> */
.L_x_5:
        /* <DEDUP_REMOVED lines=10> */
.L_x_6:
[----:B------:R-:W0:Y:S01]  /*0ac0*/  LDS R0, [R17+-0x2c] ;  /* 0xffffd40011007984 */ /* 0x000e220000000800 */
[----:B------:R1:W2:Y:S01]  /*0ad0*/  LDC.64 R8, c[0x4][R18] ;  /* 0x0100000012087b82 */ /* 0x0002a20000000a00 */
[----:B------:R-:W3:Y:S01]  /*0ae0*/  LDCU.64 UR4, c[0x4][0x8] ;  /* 0x01000100ff0477ac */ /* 0x000ee20008000a00 */
[----:B------:R-:W-:Y:S02]  /*0af0*/  IMAD.MOV.U32 R6, RZ, RZ, R2 ;  /* 0x000000ffff067224 */ /* 0x000fe400078e0002 */
[----:B------:R-:W-:Y:S02]  /*0b00*/  IMAD.MOV.U32 R7, RZ, RZ, R16 ;  /* 0x000000ffff077224 */ /* 0x000fe400078e0010 */
[----:B---3--:R-:W-:Y:S01]  /*0b10*/  IMAD.U32 R4, RZ, RZ, UR4 ;  /* 0x00000004ff047e24 */ /* 0x008fe2000f8e00ff */
[----:B------:R-:W-:Y:S01]  /*0b20*/  MOV R5, UR5 ;  /* 0x0000000500057c02 */ /* 0x000fe20008000f00 */
[----:B0-----:R1:W-:Y:S06]  /*0b30*/  STL [R19], R0 ;  /* 0x0000000013007387 */ /* 0x0013ec0000100800 */
[----:B------:R-:W-:-:S07]  /*0b40*/  LEPC R20, `(.L_x_7) ;  /* 0x000000001014794e */ /* 0x000fce0000000000 */
[----:B-12---:R-:W-:Y:S05]  /*0b50*/  CALL.ABS.NOINC R8 ;  /* 0x0000000008007343 */ /* 0x006fea0003c00000 */
.L_x_7:
[----:B------:R-:W0:Y:S01]  /*0b60*/  LDS R0, [R17+-0x28] ;  /* 0xffffd80011007984 */ /* 0x000e220000000800 */
[----:B------:R1:W2:Y:S01]  /*0b70*/  LDC.64 R8, c[0x4][R18] ;  /* 0x0100000012087b82 */ /* 0x0002a20000000a00 */
[----:B------:R-:W3:Y:S01]  /*0b80*/  LDCU.64 UR4, c[0x4][0x8] ;  /* 0x01000100ff0477ac */ /* 0x000ee20008000a00 */
[----:B------:R-:W-:Y:S01]  /*0b90*/  IMAD.MOV.U32 R6, RZ, RZ, R2 ;  /* 0x000000ffff067224 */ /* 0x000fe200078e0002 */
[----:B------:R-:W-:Y:S02]  /*0ba0*/  MOV R7, R16 ;  /* 0x0000001000077202 */ /* 0x000fe40000000f00 */
[----:B---3--:R-:W-:Y:S01]  /*0bb0*/  MOV R4, UR4 ;  /* 0x0000000400047c02 */ /* 0x008fe20008000f00 */
[----:B------:R-:W-:Y:S01]  /*0bc0*/  IMAD.U32 R5, RZ, RZ, UR5 ;  /* 0x00000005ff057e24 */ /* 0x000fe2000f8e00ff */
[----:B0-----:R1:W-:Y:S06]  /*0bd0*/  STL [R19], R0 ;  /* 0x0000000013007387 */ /* 0x0013ec0000100800 */
[----:B------:R-:W-:-:S07]  /*0be0*/  LEPC R20, `(.L_x_8) ;  /* 0x000000001014794e */ /* 0x000fce0000000000 */
[----:B-12---:R-:W-:Y:S05]  /*0bf0*/  CALL.ABS.NOINC R8 ;  /* 0x0000000008007343 */ /* 0x006fea0003c00000 */
.L_x_8:
        /* <DEDUP_REMOVED lines=10> */
.L_x_9:
        /* <DEDUP_REMOVED lines=10> */
.L_x_10:
        /* <DEDUP_REMOVED lines=10> */
.L_x_11:
        /* <DEDUP_REMOVED lines=10> */
.L_x_12:
        /* <DEDUP_REMOVED lines=10> */
.L_x_13:
        /* <DEDUP_REMOVED lines=10> */
.L_x_14:
        /* <DEDUP_REMOVED lines=10> */
.L_x_15:
        /* <DEDUP_REMOVED lines=10> */
.L_x_16:
        /* <DEDUP_REMOVED lines=10> */
.L_x_17:
[----:B------:R-:W0:Y:S01]  /*11a0*/  LDS R0, [R17] ;  /* 0x0000000011007984 */ /* 0x000e220000000800 */
        /* <DEDUP_REMOVED lines=9> */
.L_x_18:
[----:B------:R-:W0:Y:S01]  /*1240*/  LDS R0, [R17+0x4] ;  /* 0x0000040011007984 */ /* 0x000e220000000800 */
        /* <DEDUP_REMOVED lines=9> */
.L_x_19:
[----:B------:R-:W0:Y:S01]  /*12e0*/  LDS R0, [R17+0x8] ;  /* 0x0000080011007984 */ /* 0x000e220000000800 */
        /* <DEDUP_REMOVED lines=9> */
.L_x_20:
[----:B------:R-:W0:Y:S01]  /*1380*/  LDS R0, [R17+0xc] ;  /* 0x00000c0011007984 */ /* 0x000e220000000800 */
        /* <DEDUP_REMOVED lines=9> */
.L_x_21:
        /* <DEDUP_REMOVED lines=10> */
.L_x_22:
        /* <DEDUP_REMOVED lines=10> */
.L_x_23:
        /* <DEDUP_REMOVED lines=10> */
.L_x_24:
        /* <DEDUP_REMOVED lines=10> */
.L_x_25:
        /* <DEDUP_REMOVED lines=10> */
.L_x_26:
        /* <DEDUP_REMOVED lines=10> */
.L_x_27:
        /* <DEDUP_REMOVED lines=10> */
.L_x_28:
        /* <DEDUP_REMOVED lines=10> */
.L_x_29:
        /* <DEDUP_REMOVED lines=10> */
.L_x_30:
        /* <DEDUP_REMOVED lines=10> */
.L_x_31:
        /* <DEDUP_REMOVED lines=10> */
.L_x_32:
        /* <DEDUP_REMOVED lines=10> */
.L_x_33:
[----:B------:R-:W-:-:S13]  /*1ba0*/  ISETP.NE.AND P6, PT, R29, RZ, PT ;  /* 0x000000ff1d00720c */ /* 0x000fda0003fc5270 */
[----:B------:R-:W-:Y:S05]  /*1bb0*/  @P6 BRA `(.L_x_34) ;  /* 0xffffffe800dc6947 */ /* 0x000fea000383ffff */
[----:B------:R-:W-:Y:S05]  /*1bc0*/  BSYNC.RECONVERGENT B6 ;  /* 0x0000000000067941 */ /* 0x000fea0003800200 */
.L_x_1:
[----:B------:R-:W0:Y:S01]  /*1bd0*/  LDC.64 R18, c[0x4][R18] ;  /* 0x0100000012127b82 */ /* 0x000e220000000a00 */
[----:B------:R-:W1:Y:S01]  /*1be0*/  LDCU.64 UR4, c[0x4][0x10] ;  /* 0x01000200ff0477ac */ /* 0x000e620008000a00 */
[----:B------:R-:W-:Y:S01]  /*1bf0*/  CS2R R6, SRZ ;  /* 0x0000000000067805 */ /* 0x000fe2000001ff00 */
[----:B-1----:R-:W-:Y:S01]  /*1c00*/  IMAD.U32 R4, RZ, RZ, UR4 ;  /* 0x00000004ff047e24 */ /* 0x002fe2000f8e00ff */
[----:B------:R-:W-:-:S07]  /*1c10*/  MOV R5, UR5 ;  /* 0x0000000500057c02 */ /* 0x000fce0008000f00 */
[----:B------:R-:W-:-:S07]  /*1c20*/  LEPC R20, `(.L_x_35) ;  /* 0x000000001014794e */ /* 0x000fce0000000000 */
[----:B0-----:R-:W-:Y:S05]  /*1c30*/  CALL.ABS.NOINC R18 ;  /* 0x0000000012007343 */ /* 0x001fea0003c00000 */
.L_x_35:
[----:B------:R-:W0:Y:S01]  /*1c40*/  S2UR UR5, SR_CgaCtaId ;  /* 0x00000000000579c3 */ /* 0x000e220000008800 */
[----:B------:R-:W-:Y:S02]  /*1c50*/  UMOV UR4, 0x400 ;  /* 0x0000040000047882 */ /* 0x000fe40000000000 */
[----:B0-----:R-:W-:-:S06]  /*1c60*/  ULEA UR4, UR5, UR4, 0x18 ;  /* 0x0000000405047291 */ /* 0x001fcc000f8ec0ff */
[----:B------:R-:W-:-:S05]  /*1c70*/  IMAD.U32 R24, RZ, RZ, UR4 ;  /* 0x00000004ff187e24 */ /* 0x000fca000f8e00ff */
[----:B------:R-:W-:Y:S04]  /*1c80*/  LDS R0, [R24+0x7fc] ;  /* 0x0007fc0018007984 */ /* 0x000fe80000000800 */
[----:B------:R-:W0:Y:S02]  /*1c90*/  LDS R3, [R24+0xbfc] ;  /* 0x000bfc0018037984 */ /* 0x000e240000000800 */
[----:B0-----:R-:W-:-:S05]  /*1ca0*/  IMAD.IADD R3, R0, 0x1, R3 ;  /* 0x0000000100037824 */ /* 0x001fca00078e0203 */
[----:B------:R0:W-:Y:S02]  /*1cb0*/  STS [R24+0xbfc], R3 ;  /* 0x000bfc0318007388 */ /* 0x0001e40000000800 */
.L_x_0:
[----:B------:R-:W1:Y:S01]  /*1cc0*/  S2R R0, SR_TID.X ;  /* 0x0000000000007919 */ /* 0x000e620000002100 */
[----:B------:R-:W-:Y:S05]  /*1cd0*/  WARPSYNC.ALL ;  /* 0x0000000000007948 */ /* 0x000fea0003800000 */
[----:B------:R-:W-:Y:S06]  /*1ce0*/  BAR.SYNC.DEFER_BLOCKING 0x0 ;  /* 0x0000000000007b1d */ /* 0x000fec0000010000 */
[----:B------:R-:W2:Y:S01]  /*1cf0*/  LDCU UR4, c[0x0][0x390] ;  /* 0x00007200ff0477ac */ /* 0x000ea20008000800 */
[C---:B-1----:R-:W-:Y:S01]  /*1d00*/  ISETP.GT.U32.AND P0, PT, R0.reuse, 0x2, PT ;  /* 0x000000020000780c */ /* 0x042fe20003f04070 */
[C---:B------:R-:W-:Y:S01]  /*1d10*/  IMAD R13, R0.reuse, 0x4, R25 ;  /* 0x00000004000d7824 */ /* 0x040fe200078e0219 */
[----:B------:R-:W-:-:S02]  /*1d20*/  ISETP.GT.U32.AND P1, PT, R0, 0x6, PT ;  /* 0x000000060000780c */ /* 0x000fc40003f24070 */
[----:B------:R-:W-:Y:S02]  /*1d30*/  ISETP.GT.U32.AND P2, PT, R0, 0xfe, PT ;  /* 0x000000fe0000780c */ /* 0x000fe40003f44070 */
[----:B------:R-:W-:-:S07]  /*1d40*/  LEA R11, R28, R0, 0x1 ;  /* 0x000000001c0b7211 */ /* 0x000fce00078e08ff */
[C---:B0-----:R-:W-:Y:S02]  /*1d50*/  @!P0 LEA R3, R0.reuse, 0x400, 0xa ;  /* 0x0000040000038811 */ /* 0x041fe400078e50ff */
[----:B------:R-:W-:Y:S02]  /*1d60*/  @!P1 LEA R7, R0, 0x200, 0x9 ;  /* 0x0000020000079811 */ /* 0x000fe400078e48ff */
[----:B------:R-:W-:-:S03]  /*1d70*/  @!P0 IADD3 R5, PT, PT, R24, R3, RZ ;  /* 0x0000000318058210 */ /* 0x000fc60007ffe0ff */
[----:B------:R-:W-:Y:S02]  /*1d80*/  @!P1 IMAD.IADD R6, R24, 0x1, R7 ;  /* 0x0000000118069824 */ /* 0x000fe400078e0207 */
[----:B------:R-:W-:Y:S04]  /*1d90*/  @!P0 LDS R2, [R5+-0x4] ;  /* 0xfffffc0005028984 */ /* 0x000fe80000000800 */
[----:B------:R-:W0:Y:S02]  /*1da0*/  @!P0 LDS R3, [R5+0x1fc] ;  /* 0x0001fc0005038984 */ /* 0x000e240000000800 */
[----:B0-----:R-:W-:-:S05]  /*1db0*/  @!P0 IMAD.IADD R2, R2, 0x1, R3 ;  /* 0x0000000102028824 */ /* 0x001fca00078e0203 */
[----:B------:R-:W-:Y:S01]  /*1dc0*/  @!P0 STS [R5+0x1fc], R2 ;  /* 0x0001fc0205008388 */ /* 0x000fe20000000800 */
[----:B------:R-:W-:Y:S01]  /*1dd0*/  BAR.SYNC.DEFER_BLOCKING 0x0 ;  /* 0x0000000000007b1d */ /* 0x000fe20000010000 */
[----:B------:R-:W-:-:S13]  /*1de0*/  ISETP.GT.U32.AND P0, PT, R0, 0xe, PT ;  /* 0x0000000e0000780c */ /* 0x000fda0003f04070 */
[----:B------:R-:W-:-:S05]  /*1df0*/  @!P0 LEA R7, R0, 0x100, 0x8 ;  /* 0x0000010000078811 */ /* 0x000fca00078e40ff */
[----:B------:R-:W-:Y:S01]  /*1e00*/  @!P0 IMAD.IADD R7, R24, 0x1, R7 ;  /* 0x0000000118078824 */ /* 0x000fe200078e0207 */
[----:B------:R-:W-:Y:S04]  /*1e10*/  @!P1 LDS R3, [R6+-0x4] ;  /* 0xfffffc0006039984 */ /* 0x000fe80000000800 */
[----:B------:R-:W0:Y:S02]  /*1e20*/  @!P1 LDS R4, [R6+0xfc] ;  /* 0x0000fc0006049984 */ /* 0x000e240000000800 */
[----:B0-----:R-:W-:-:S05]  /*1e30*/  @!P1 IADD3 R3, PT, PT, R3, R4, RZ ;  /* 0x0000000403039210 */ /* 0x001fca0007ffe0ff */
[----:B------:R-:W-:Y:S01]  /*1e40*/  @!P1 STS [R6+0xfc], R3 ;  /* 0x0000fc0306009388 */ /* 0x000fe20000000800 */
[----:B------:R-:W-:Y:S01]  /*1e50*/  BAR.SYNC.DEFER_BLOCKING 0x0 ;  /* 0x0000000000007b1d */ /* 0x000fe20000010000 */
[----:B------:R-:W-:-:S13]  /*1e60*/  ISETP.GT.U32.AND P1, PT, R0, 0x1e, PT ;  /* 0x0000001e0000780c */ /* 0x000fda0003f24070 */
[----:B------:R-:W-:-:S04]  /*1e70*/  @!P1 LEA R9, R0, 0x80, 0x7 ;  /* 0x0000008000099811 */ /* 0x000fc800078e38ff */
[----:B------:R-:W-:Y:S01]  /*1e80*/  @!P1 IADD3 R9, PT, PT, R24, R9, RZ ;  /* 0x0000000918099210 */ /* 0x000fe20007ffe0ff */
        /* <DEDUP_REMOVED lines=10> */
[----:B0-----:R-:W-:-:S05]  /*1f30*/  @!P1 IMAD.IADD R2, R2, 0x1, R3 ;  /* 0x0000000102029824 */ /* 0x001fca00078e0203 */
[----:B------:R0:W-:Y:S01]  /*1f40*/  @!P1 STS [R9+0x3c], R2 ;  /* 0x00003c0209009388 */ /* 0x0001e20000000800 */
[----:B------:R-:W-:Y:S01]  /*1f50*/  BAR.SYNC.DEFER_BLOCKING 0x0 ;  /* 0x0000000000007b1d */ /* 0x000fe20000010000 */
[C---:B------:R-:W-:Y:S02]  /*1f60*/  ISETP.GT.U32.AND P1, PT, R0.reuse, 0x7e, PT ;  /* 0x0000007e0000780c */ /* 0x040fe40003f24070 */
[----:B0-----:R-:W-:-:S04]  /*1f70*/  @!P2 LEA R9, R0, 0x10, 0x4 ;  /* 0x000000100009a811 */ /* 0x001fc800078e20ff */
[----:B------:R-:W-:-:S07]  /*1f80*/  @!P2 IADD3 R9, PT, PT, R24, R9, RZ ;  /* 0x000000091809a210 */ /* 0x000fce0007ffe0ff */
[----:B------:R-:W-:-:S05]  /*1f90*/  @!P1 LEA R5, R0, 0x20, 0x5 ;  /* 0x0000002000059811 */ /* 0x000fca00078e28ff */
[----:B------:R-:W-:Y:S01]  /*1fa0*/  @!P1 IMAD.IADD R7, R24, 0x1, R5 ;  /* 0x0000000118079824 */ /* 0x000fe200078e0205 */
[----:B------:R-:W-:Y:S04]  /*1fb0*/  @!P0 LDS R3, [R6+-0x4] ;  /* 0xfffffc0006038984 */ /* 0x000fe80000000800 */
[----:B------:R-:W0:Y:S02]  /*1fc0*/  @!P0 LDS R4, [R6+0x1c] ;  /* 0x00001c0006048984 */ /* 0x000e240000000800 */
[----:B0-----:R-:W-:-:S05]  /*1fd0*/  @!P0 IADD3 R3, PT, PT, R3, R4, RZ ;  /* 0x0000000403038210 */ /* 0x001fca0007ffe0ff */
[----:B------:R-:W-:Y:S01]  /*1fe0*/  @!P0 STS [R6+0x1c], R3 ;  /* 0x00001c0306008388 */ /* 0x000fe20000000800 */
[----:B------:R-:W-:Y:S01]  /*1ff0*/  BAR.SYNC.DEFER_BLOCKING 0x0 ;  /* 0x0000000000007b1d */ /* 0x000fe20000010000 */
[----:B------:R-:W-:-:S05]  /*2000*/  ISETP.GT.U32.AND P0, PT, R0, 0x1fe, PT ;  /* 0x000001fe0000780c */ /* 0x000fca0003f04070 */
[----:B------:R-:W-:Y:S04]  /*2010*/  @!P1 LDS R4, [R7+-0x4] ;  /* 0xfffffc0007049984 */ /* 0x000fe80000000800 */
[----:B------:R-:W0:Y:S02]  /*2020*/  @!P1 LDS R5, [R7+0xc] ;  /* 0x00000c0007059984 */ /* 0x000e240000000800 */
[----:B0-----:R-:W-:-:S05]  /*2030*/  @!P1 IMAD.IADD R4, R4, 0x1, R5 ;  /* 0x0000000104049824 */ /* 0x001fca00078e0205 */
[----:B------:R0:W-:Y:S01]  /*2040*/  @!P1 STS [R7+0xc], R4 ;  /* 0x00000c0407009388 */ /* 0x0001e20000000800 */
[----:B------:R-:W-:Y:S01]  /*2050*/  BAR.SYNC.DEFER_BLOCKING 0x0 ;  /* 0x0000000000007b1d */ /* 0x000fe20000010000 */
[----:B--2---:R-:W-:-:S13]  /*2060*/  ISETP.GE.U32.AND P1, PT, R23, UR4, PT ;  /* 0x0000000417007c0c */ /* 0x004fda000bf26070 */
[----:B0-----:R-:W0:Y:S01]  /*2070*/  @!P1 LDC.64 R4, c[0x0][0x388] ;  /* 0x0000e200ff049b82 */ /* 0x001e220000000a00 */
[----:B------:R-:W-:Y:S04]  /*2080*/  @!P2 LDS R2, [R9+-0x4] ;  /* 0xfffffc000902a984 */ /* 0x000fe80000000800 */
[----:B------:R-:W1:Y:S01]  /*2090*/  @!P2 LDS R3, [R9+0x4] ;  /* 0x000004000903a984 */ /* 0x000e620000000800 */
[----:B0-----:R-:W-:-:S04]  /*20a0*/  @!P1 IMAD.WIDE.U32 R4, R23, 0x4, R4 ;  /* 0x0000000417049825 */ /* 0x001fc800078e0004 */
[----:B-1----:R-:W-:-:S05]  /*20b0*/  @!P2 IMAD.IADD R2, R2, 0x1, R3 ;  /* 0x000000010202a824 */ /* 0x002fca00078e0203 */
[----:B------:R-:W-:Y:S01]  /*20c0*/  @!P2 STS [R9+0x4], R2 ;  /* 0x000004020900a388 */ /* 0x000fe20000000800 */
[----:B------:R-:W-:Y:S01]  /*20d0*/  BAR.SYNC.DEFER_BLOCKING 0x0 ;  /* 0x0000000000007b1d */ /* 0x000fe20000010000 */
[----:B------:R-:W-:-:S05]  /*20e0*/  ISETP.GE.U32.AND P2, PT, R11, UR4, PT ;  /* 0x000000040b007c0c */ /* 0x000fca000bf46070 */
[----:B------:R-:W-:Y:S04]  /*20f0*/  @!P0 LDS R3, [R13+0x4] ;  /* 0x000004000d038984 */ /* 0x000fe80000000800 */
[----:B------:R-:W0:Y:S02]  /*2100*/  @!P0 LDS R6, [R13+0x8] ;  /* 0x000008000d068984 */ /* 0x000e240000000800 */
[----:B0-----:R-:W-:Y:S02]  /*2110*/  @!P0 IMAD.IADD R6, R3, 0x1, R6 ;  /* 0x0000000103068824 */ /* 0x001fe400078e0206 */
[----:B------:R-:W0:Y:S03]  /*2120*/  @!P2 LDC.64 R2, c[0x0][0x388] ;  /* 0x0000e200ff02ab82 */ /* 0x000e260000000a00 */
[----:B------:R-:W-:Y:S05]  /*2130*/  @!P0 STS [R13+0x8], R6 ;  /* 0x000008060d008388 */ /* 0x000fea0000000800 */
[----:B------:R-:W-:Y:S01]  /*2140*/  BAR.SYNC.DEFER_BLOCKING 0x0 ;  /* 0x0000000000007b1d */ /* 0x000fe20000010000 */
[----:B------:R-:W-:Y:S01]  /*2150*/  ISETP.NE.AND P0, PT, R0, RZ, PT ;  /* 0x000000ff0000720c */ /* 0x000fe20003f05270 */
[----:B0-----:R-:W-:-:S04]  /*2160*/  @!P2 IMAD.WIDE.U32 R2, R11, 0x4, R2 ;  /* 0x000000040b02a825 */ /* 0x001fc800078e0002 */
[----:B------:R-:W0:Y:S04]  /*2170*/  @!P2 LDS R25, [R25] ;  /* 0x000000001919a984 */ /* 0x000e280000000800 */
[----:B------:R-:W1:Y:S04]  /*2180*/  @!P1 LDS R7, [R26] ;  /* 0x000000001a079984 */ /* 0x000e680000000800 */
[----:B0-----:R0:W-:Y:S04]  /*2190*/  @!P2 STG.E desc[UR36][R2.64], R25 ;  /* 0x000000190200a986 */ /* 0x0011e8000c101924 */
[----:B-1----:R0:W-:Y:S01]  /*21a0*/  @!P1 STG.E desc[UR36][R4.64], R7 ;  /* 0x0000000704009986 */ /* 0x0021e2000c101924 */
[----:B------:R-:W-:Y:S05]  /*21b0*/  @P0 EXIT ;  /* 0x000000000000094d */ /* 0x000fea0003800000 */
[----:B0-----:R-:W0:Y:S01]  /*21c0*/  LDS R5, [R24+0xffc] ;  /* 0x000ffc0018057984 */ /* 0x001e220000000800 */
[----:B------:R-:W1:Y:S02]  /*21d0*/  LDC.64 R2, c[0x0][0x398] ;  /* 0x0000e600ff027b82 */ /* 0x000e640000000a00 */
[----:B-1----:R-:W-:-:S05]  /*21e0*/  IMAD.WIDE.U32 R22, R22, 0x4, R2 ;  /* 0x0000000416167825 */ /* 0x002fca00078e0002 */
[----:B0-----:R-:W-:Y:S01]  /*21f0*/  STG.E desc[UR36][R22.64], R5 ;  /* 0x0000000516007986 */ /* 0x001fe2000c101924 */
[----:B------:R-:W-:Y:S05]  /*2200*/  EXIT ;  /* 0x000000000000794d */ /* 0x000fea0003800000 */
.L_x_36:
[----:B------:R-:W-:-:S00]  /*2210*/  BRA `(.L_x_36) ;  /* 0xfffffffc00fc7947 */ /* 0x000fc0000383ffff */
[----:B------:R-:W-:-:S00]  /*2220*/  NOP ;  /* 0x0000000000007918 */ /* 0x000fc00000000000 */
        /* <DEDUP_REMOVED lines=13> */
.L_x_40:


//--------------------- .text._Z7add_allPjiS_     --------------------------
	.section	.text._Z7add_allPjiS_,"ax",@progbits
	.align	128
        .global         _Z7add_allPjiS_
        .type           _Z7add_allPjiS_,@function
        .size           _Z7add_allPjiS_,(.L_x_41 - _Z7add_allPjiS_)
        .other          _Z7add_allPjiS_,@"STO_CUDA_ENTRY STV_DEFAULT"
_Z7add_allPjiS_:
.text._Z7add_allPjiS_:
[----:B------:R-:W-:Y:S01]  /*0000*/  LDC R1, c[0x0][0x37c] ;  /* 0x0000df00ff017b82 */ /* 0x000fe20000000800 */
[----:B------:R-:W0:Y:S01]  /*0010*/  S2R R5, SR_TID.X ;  /* 0x0000000000057919 */ /* 0x000e220000002100 */
[----:B------:R-:W0:Y:S01]  /*0020*/  LDCU UR4, c[0x0][0x360] ;  /* 0x00006c00ff0477ac */ /* 0x000e220008000800 */
[----:B------:R-:W-:Y:S01]  /*0030*/  BSSY.RECONVERGENT B0, `(.L_x_37) ;  /* 0x000000d000007945 */ /* 0x000fe20003800200 */
[----:B------:R-:W0:Y:S01]  /*0040*/  S2R R0, SR_CTAID.X ;  /* 0x0000000000007919 */ /* 0x000e220000002500 */
[----:B------:R-:W1:Y:S01]  /*0050*/  LDCU.64 UR6, c[0x0][0x358] ;  /* 0x00006b00ff0677ac */ /* 0x000e620008000a00 */
[----:B0-----:R-:W-:-:S05]  /*0060*/  IMAD R5, R0, UR4, R5 ;  /* 0x0000000400057c24 */ /* 0x001fca000f8e0205 */
[----:B------:R-:W-:-:S13]  /*0070*/  ISETP.NE.AND P0, PT, R5, RZ, PT ;  /* 0x000000ff0500720c */ /* 0x000fda0003f05270 */
[----:B-1----:R-:W-:Y:S05]  /*0080*/  @P0 BRA `(.L_x_38) ;  /* 0x00000000001c0947 */ /* 0x002fea0003800000 */
[----:B------:R-:W0:Y:S02]  /*0090*/  LDC.64 R2, c[0x0][0x390] ;  /* 0x0000e400ff027b82 */ /* 0x000e240000000a00 */
[----:B0-----:R-:W-:-:S06]  /*00a0*/  IMAD.WIDE.U32 R2, R0, 0x4, R2 ;  /* 0x0000000400027825 */ /* 0x001fcc00078e0002 */
[----:B------:R-:W2:Y:S01]  /*00b0*/  LDG.E R2, desc[UR6][R2.64] ;  /* 0x0000000602027981 */ /* 0x000ea2000c1e1900 */
[----:B------:R-:W0:Y:S01]  /*00c0*/  S2UR UR5, SR_CgaCtaId ;  /* 0x00000000000579c3 */ /* 0x000e220000008800 */
[----:B------:R-:W-:Y:S02]  /*00d0*/  UMOV UR4, 0x400 ;  /* 0x0000040000047882 */ /* 0x000fe40000000000 */
[----:B0-----:R-:W-:-:S09]  /*00e0*/  ULEA UR4, UR5, UR4, 0x18 ;  /* 0x0000000405047291 */ /* 0x001fd2000f8ec0ff */
[----:B--2---:R0:W-:Y:S03]  /*00f0*/  STS [UR4], R2 ;  /* 0x00000002ff007988 */ /* 0x0041e60008000804 */
.L_x_38:
[----:B------:R-:W-:Y:S05]  /*0100*/  BSYNC.RECONVERGENT B0 ;  /* 0x0000000000007941 */ /* 0x000fea0003800200 */
.L_x_37:
[----:B------:R-:W1:Y:S02]  /*0110*/  LDCU UR4, c[0x0][0x388] ;  /* 0x00007100ff0477ac */ /* 0x000e640008000800 */
[----:B-1----:R-:W-:-:S13]  /*0120*/  ISETP.GE.U32.AND P0, PT, R5, UR4, PT ;  /* 0x0000000405007c0c */ /* 0x002fda000bf06070 */
[----:B------:R-:W-:Y:S05]  /*0130*/  @P0 EXIT ;  /* 0x000000000000094d */ /* 0x000fea0003800000 */
[----:B0-----:R-:W0:Y:S02]  /*0140*/  LDC.64 R2, c[0x0][0x380] ;  /* 0x0000e000ff027b82 */ /* 0x001e240000000a00 */
[----:B0-----:R-:W-:-:S05]  /*0150*/  IMAD.WIDE.U32 R2, R5, 0x4, R2 ;  /* 0x0000000405027825 */ /* 0x001fca00078e0002 */
[----:B------:R-:W2:Y:S01]  /*0160*/  LDG.E R0, desc[UR6][R2.64] ;  /* 0x0000000602007981 */ /* 0x000ea2000c1e1900 */
[----:B------:R-:W0:Y:S01]  /*0170*/  S2UR UR5, SR_CgaCtaId ;  /* 0x00000000000579c3 */ /* 0x000e220000008800 */
[----:B------:R-:W-:Y:S02]  /*0180*/  UMOV UR4, 0x400 ;  /* 0x0000040000047882 */ /* 0x000fe40000000000 */
[----:B0-----:R-:W-:-:S09]  /*0190*/  ULEA UR4, UR5, UR4, 0x18 ;  /* 0x0000000405047291 */ /* 0x001fd2000f8ec0ff */
[----:B------:R-:W2:Y:S02]  /*01a0*/  LDS R5, [UR4] ;  /* 0x00000004ff057984 */ /* 0x000ea40008000800 */
[----:B--2---:R-:W-:-:S05]  /*01b0*/  IADD3 R5, PT, PT, R0, R5, RZ ;  /* 0x0000000500057210 */ /* 0x004fca0007ffe0ff */
[----:B------:R-:W-:Y:S01]  /*01c0*/  STG.E desc[UR6][R2.64], R5 ;  /* 0x0000000502007986 */ /* 0x000fe2000c101906 */
[----:B------:R-:W-:Y:S05]  /*01d0*/  EXIT ;  /* 0x000000000000794d */ /* 0x000fea0003800000 */
.L_x_39:
        /* <DEDUP_REMOVED lines=10> */
.L_x_41:


//--------------------- .nv.global.init           --------------------------
	.section	.nv.global.init,"aw",@progbits
.nv.global.init:
	.type		$str$1,@object
	.size		$str$1,($str - $str$1)
$str$1:
        /*0000*/ 	.byte	0x0a, 0x00
	.type		$str,@object
	.size		$str,(.L_0 - $str)
$str:
        /*0002*/ 	.byte	0x25, 0x64, 0x20, 0x00
.L_0:


//--------------------- .nv.shared._Z11scan_kernelPjS_iS_ --------------------------
	.section	.nv.shared._Z11scan_kernelPjS_iS_,"aw",@nobits
	.sectionflags	@""
	.align	4
.nv.shared._Z11scan_kernelPjS_iS_:
	.zero		5120


//--------------------- .nv.shared.reserved.0     --------------------------
	.section	.nv.shared.reserved.0,"aw",@nobits
	.weak		__nv_reservedSMEM_offset_0_alias
	.size		__nv_reservedSMEM_offset_0_alias, 0, 64
	.other		__nv_reservedSMEM_offset_0_alias,@"STO_CUDA_RESERVED_SHARED STV_DEFAULT"
__nv_reservedSMEM_offset_0_alias:
	.zero		0
	.zero		64


//--------------------- .nv.shared._Z7add_allPjiS_ --------------------------
	.section	.nv.shared._Z7add_allPjiS_,"aw",@nobits
	.sectionflags	@""
	.align	4
.nv.shared._Z7add_allPjiS_:
	.zero		1028


//--------------------- .nv.constant0._Z11scan_kernelPjS_iS_ --------------------------
	.section	.nv.constant0._Z11scan_kernelPjS_iS_,"a",@progbits
	.sectionflags	@""
	.align	4
.nv.constant0._Z11scan_kernelPjS_iS_:
	.zero		928


//--------------------- .nv.constant0._Z7add_allPjiS_ --------------------------
	.section	.nv.constant0._Z7add_allPjiS_,"a",@progbits
	.sectionflags	@""
	.align	4
.nv.constant0._Z7add_allPjiS_:
	.zero		920


//--------------------- SYMBOLS --------------------------

	.type		.nv.reservedSmem.offset0,@object
	.size		.nv.reservedSmem.offset0,0x4
	.type		.nv.reservedSmem.cap,@object
	.size		.nv.reservedSmem.cap,0x4
	.type		vprintf,@function
